//
// Generated by NVIDIA NVVM Compiler
//
// Compiler Build ID: CL-36424714
// Cuda compilation tools, release 13.0, V13.0.88
// Based on NVVM 20.0.0
//

.version 9.0
.target sm_100
.address_size 64

	// .globl	_Z10count_pi_1PfS_Pii
.global .align 4 .b8 precalc_xorwow_matrix[102400];
.global .align 4 .b8 precalc_xorwow_offset_matrix[102400];
.global .align 4 .b8 mrg32k3aM1[2304];
.global .align 4 .b8 mrg32k3aM2[2304];
.global .align 4 .b8 mrg32k3aM1SubSeq[2016];
.global .align 4 .b8 mrg32k3aM2SubSeq[2016];
.global .align 4 .b8 mrg32k3aM1Seq[2304];
.global .align 4 .b8 mrg32k3aM2Seq[2304];
.const .align 8 .b8 __cr_lgamma_table[72];
// _ZZ10count_pi_2PfS_PiiE10count_pi_2 has been demoted
// _ZZ10count_pi_3PfS_PiiE10count_pi_3 has been demoted

.visible .entry _Z10count_pi_1PfS_Pii(
	.param .u64 .ptr .align 1 _Z10count_pi_1PfS_Pii_param_0,
	.param .u64 .ptr .align 1 _Z10count_pi_1PfS_Pii_param_1,
	.param .u64 .ptr .align 1 _Z10count_pi_1PfS_Pii_param_2,
	.param .u32 _Z10count_pi_1PfS_Pii_param_3
)
{
	.reg .pred 	%p<14>;
	.reg .b32 	%r<51>;
	.reg .b32 	%f<37>;
	.reg .b64 	%rd<17>;

	ld.param.u64 	%rd6, [_Z10count_pi_1PfS_Pii_param_0];
	ld.param.u64 	%rd7, [_Z10count_pi_1PfS_Pii_param_1];
	ld.param.u64 	%rd5, [_Z10count_pi_1PfS_Pii_param_2];
	cvta.to.global.u64 	%rd1, %rd7;
	cvta.to.global.u64 	%rd2, %rd6;
	mov.u32 	%r18, %tid.x;
	mov.u32 	%r19, %ctaid.x;
	mov.u32 	%r20, %ntid.x;
	mad.lo.s32 	%r1, %r19, %r20, %r18;
	shl.b32 	%r48, %r1, 7;
	setp.eq.s32 	%p1, %r48, 2147483520;
	mov.b32 	%r47, 0;
	@%p1 bra 	$L__BB0_6;
	add.s32 	%r23, %r48, 128;
	add.s32 	%r24, %r48, 1;
	max.s32 	%r3, %r23, %r24;
	and.b32  	%r4, %r3, 1;
	sub.s32 	%r25, %r48, %r3;
	setp.gt.u32 	%p2, %r25, -8;
	mov.b32 	%r47, 0;
	@%p2 bra 	$L__BB0_4;
	add.s32 	%r27, %r48, %r4;
	sub.s32 	%r44, %r27, %r3;
	add.s64 	%rd3, %rd2, 16;
	add.s64 	%rd4, %rd1, 16;
	mov.b32 	%r47, 0;
$L__BB0_3:
	.pragma "nounroll";
	mul.wide.s32 	%rd8, %r48, 4;
	add.s64 	%rd9, %rd3, %rd8;
	add.s64 	%rd10, %rd4, %rd8;
	ld.global.f32 	%f1, [%rd9+-16];
	ld.global.f32 	%f2, [%rd10+-16];
	mul.f32 	%f3, %f2, %f2;
	fma.rn.f32 	%f4, %f1, %f1, %f3;
	setp.lt.f32 	%p3, %f4, 0f3F800000;
	selp.u32 	%r28, 1, 0, %p3;
	add.s32 	%r29, %r47, %r28;
	ld.global.f32 	%f5, [%rd9+-12];
	ld.global.f32 	%f6, [%rd10+-12];
	mul.f32 	%f7, %f6, %f6;
	fma.rn.f32 	%f8, %f5, %f5, %f7;
	setp.lt.f32 	%p4, %f8, 0f3F800000;
	selp.u32 	%r30, 1, 0, %p4;
	add.s32 	%r31, %r29, %r30;
	ld.global.f32 	%f9, [%rd9+-8];
	ld.global.f32 	%f10, [%rd10+-8];
	mul.f32 	%f11, %f10, %f10;
	fma.rn.f32 	%f12, %f9, %f9, %f11;
	setp.lt.f32 	%p5, %f12, 0f3F800000;
	selp.u32 	%r32, 1, 0, %p5;
	add.s32 	%r33, %r31, %r32;
	ld.global.f32 	%f13, [%rd9+-4];
	ld.global.f32 	%f14, [%rd10+-4];
	mul.f32 	%f15, %f14, %f14;
	fma.rn.f32 	%f16, %f13, %f13, %f15;
	setp.lt.f32 	%p6, %f16, 0f3F800000;
	selp.u32 	%r34, 1, 0, %p6;
	add.s32 	%r35, %r33, %r34;
	ld.global.f32 	%f17, [%rd9];
	ld.global.f32 	%f18, [%rd10];
	mul.f32 	%f19, %f18, %f18;
	fma.rn.f32 	%f20, %f17, %f17, %f19;
	setp.lt.f32 	%p7, %f20, 0f3F800000;
	selp.u32 	%r36, 1, 0, %p7;
	add.s32 	%r37, %r35, %r36;
	ld.global.f32 	%f21, [%rd9+4];
	ld.global.f32 	%f22, [%rd10+4];
	mul.f32 	%f23, %f22, %f22;
	fma.rn.f32 	%f24, %f21, %f21, %f23;
	setp.lt.f32 	%p8, %f24, 0f3F800000;
	selp.u32 	%r38, 1, 0, %p8;
	add.s32 	%r39, %r37, %r38;
	ld.global.f32 	%f25, [%rd9+8];
	ld.global.f32 	%f26, [%rd10+8];
	mul.f32 	%f27, %f26, %f26;
	fma.rn.f32 	%f28, %f25, %f25, %f27;
	setp.lt.f32 	%p9, %f28, 0f3F800000;
	selp.u32 	%r40, 1, 0, %p9;
	add.s32 	%r41, %r39, %r40;
	ld.global.f32 	%f29, [%rd9+12];
	ld.global.f32 	%f30, [%rd10+12];
	mul.f32 	%f31, %f30, %f30;
	fma.rn.f32 	%f32, %f29, %f29, %f31;
	setp.lt.f32 	%p10, %f32, 0f3F800000;
	selp.u32 	%r42, 1, 0, %p10;
	add.s32 	%r47, %r41, %r42;
	add.s32 	%r48, %r48, 8;
	add.s32 	%r44, %r44, 8;
	setp.ne.s32 	%p11, %r44, 0;
	@%p11 bra 	$L__BB0_3;
$L__BB0_4:
	setp.eq.s32 	%p12, %r4, 0;
	@%p12 bra 	$L__BB0_6;
	mul.wide.s32 	%rd11, %r48, 4;
	add.s64 	%rd12, %rd2, %rd11;
	ld.global.f32 	%f33, [%rd12];
	add.s64 	%rd13, %rd1, %rd11;
	ld.global.f32 	%f34, [%rd13];
	mul.f32 	%f35, %f34, %f34;
	fma.rn.f32 	%f36, %f33, %f33, %f35;
	setp.lt.f32 	%p13, %f36, 0f3F800000;
	selp.u32 	%r43, 1, 0, %p13;
	add.s32 	%r47, %r47, %r43;
$L__BB0_6:
	cvta.to.global.u64 	%rd14, %rd5;
	mul.wide.s32 	%rd15, %r1, 4;
	add.s64 	%rd16, %rd14, %rd15;
	st.global.u32 	[%rd16], %r47;
	ret;

}
	// .globl	_Z10count_pi_2PfS_Pii
.visible .entry _Z10count_pi_2PfS_Pii(
	.param .u64 .ptr .align 1 _Z10count_pi_2PfS_Pii_param_0,
	.param .u64 .ptr .align 1 _Z10count_pi_2PfS_Pii_param_1,
	.param .u64 .ptr .align 1 _Z10count_pi_2PfS_Pii_param_2,
	.param .u32 _Z10count_pi_2PfS_Pii_param_3
)
{
	.reg .pred 	%p<16>;
	.reg .b32 	%r<127>;
	.reg .b32 	%f<37>;
	.reg .b64 	%rd<17>;
	// demoted variable
	.shared .align 4 .b8 _ZZ10count_pi_2PfS_PiiE10count_pi_2[2048];
	ld.param.u64 	%rd6, [_Z10count_pi_2PfS_Pii_param_0];
	ld.param.u64 	%rd7, [_Z10count_pi_2PfS_Pii_param_1];
	ld.param.u64 	%rd5, [_Z10count_pi_2PfS_Pii_param_2];
	cvta.to.global.u64 	%rd1, %rd7;
	cvta.to.global.u64 	%rd2, %rd6;
	mov.u32 	%r1, %tid.x;
	mov.u32 	%r2, %ctaid.x;
	mov.u32 	%r23, %ntid.x;
	mad.lo.s32 	%r24, %r2, %r23, %r1;
	shl.b32 	%r122, %r24, 7;
	setp.eq.s32 	%p1, %r122, 2147483520;
	mov.b32 	%r121, 0;
	@%p1 bra 	$L__BB1_6;
	add.s32 	%r27, %r122, 128;
	add.s32 	%r28, %r122, 1;
	max.s32 	%r4, %r27, %r28;
	and.b32  	%r5, %r4, 1;
	sub.s32 	%r29, %r122, %r4;
	setp.gt.u32 	%p2, %r29, -8;
	mov.b32 	%r121, 0;
	@%p2 bra 	$L__BB1_4;
	add.s32 	%r31, %r122, %r5;
	sub.s32 	%r118, %r31, %r4;
	add.s64 	%rd3, %rd2, 16;
	add.s64 	%rd4, %rd1, 16;
	mov.b32 	%r121, 0;
$L__BB1_3:
	.pragma "nounroll";
	mul.wide.s32 	%rd8, %r122, 4;
	add.s64 	%rd9, %rd3, %rd8;
	add.s64 	%rd10, %rd4, %rd8;
	ld.global.f32 	%f1, [%rd9+-16];
	ld.global.f32 	%f2, [%rd10+-16];
	mul.f32 	%f3, %f2, %f2;
	fma.rn.f32 	%f4, %f1, %f1, %f3;
	setp.lt.f32 	%p3, %f4, 0f3F800000;
	selp.u32 	%r32, 1, 0, %p3;
	add.s32 	%r33, %r121, %r32;
	ld.global.f32 	%f5, [%rd9+-12];
	ld.global.f32 	%f6, [%rd10+-12];
	mul.f32 	%f7, %f6, %f6;
	fma.rn.f32 	%f8, %f5, %f5, %f7;
	setp.lt.f32 	%p4, %f8, 0f3F800000;
	selp.u32 	%r34, 1, 0, %p4;
	add.s32 	%r35, %r33, %r34;
	ld.global.f32 	%f9, [%rd9+-8];
	ld.global.f32 	%f10, [%rd10+-8];
	mul.f32 	%f11, %f10, %f10;
	fma.rn.f32 	%f12, %f9, %f9, %f11;
	setp.lt.f32 	%p5, %f12, 0f3F800000;
	selp.u32 	%r36, 1, 0, %p5;
	add.s32 	%r37, %r35, %r36;
	ld.global.f32 	%f13, [%rd9+-4];
	ld.global.f32 	%f14, [%rd10+-4];
	mul.f32 	%f15, %f14, %f14;
	fma.rn.f32 	%f16, %f13, %f13, %f15;
	setp.lt.f32 	%p6, %f16, 0f3F800000;
	selp.u32 	%r38, 1, 0, %p6;
	add.s32 	%r39, %r37, %r38;
	ld.global.f32 	%f17, [%rd9];
	ld.global.f32 	%f18, [%rd10];
	mul.f32 	%f19, %f18, %f18;
	fma.rn.f32 	%f20, %f17, %f17, %f19;
	setp.lt.f32 	%p7, %f20, 0f3F800000;
	selp.u32 	%r40, 1, 0, %p7;
	add.s32 	%r41, %r39, %r40;
	ld.global.f32 	%f21, [%rd9+4];
	ld.global.f32 	%f22, [%rd10+4];
	mul.f32 	%f23, %f22, %f22;
	fma.rn.f32 	%f24, %f21, %f21, %f23;
	setp.lt.f32 	%p8, %f24, 0f3F800000;
	selp.u32 	%r42, 1, 0, %p8;
	add.s32 	%r43, %r41, %r42;
	ld.global.f32 	%f25, [%rd9+8];
	ld.global.f32 	%f26, [%rd10+8];
	mul.f32 	%f27, %f26, %f26;
	fma.rn.f32 	%f28, %f25, %f25, %f27;
	setp.lt.f32 	%p9, %f28, 0f3F800000;
	selp.u32 	%r44, 1, 0, %p9;
	add.s32 	%r45, %r43, %r44;
	ld.global.f32 	%f29, [%rd9+12];
	ld.global.f32 	%f30, [%rd10+12];
	mul.f32 	%f31, %f30, %f30;
	fma.rn.f32 	%f32, %f29, %f29, %f31;
	setp.lt.f32 	%p10, %f32, 0f3F800000;
	selp.u32 	%r46, 1, 0, %p10;
	add.s32 	%r121, %r45, %r46;
	add.s32 	%r122, %r122, 8;
	add.s32 	%r118, %r118, 8;
	setp.ne.s32 	%p11, %r118, 0;
	@%p11 bra 	$L__BB1_3;
$L__BB1_4:
	setp.eq.s32 	%p12, %r5, 0;
	@%p12 bra 	$L__BB1_6;
	mul.wide.s32 	%rd11, %r122, 4;
	add.s64 	%rd12, %rd2, %rd11;
	ld.global.f32 	%f33, [%rd12];
	add.s64 	%rd13, %rd1, %rd11;
	ld.global.f32 	%f34, [%rd13];
	mul.f32 	%f35, %f34, %f34;
	fma.rn.f32 	%f36, %f33, %f33, %f35;
	setp.lt.f32 	%p13, %f36, 0f3F800000;
	selp.u32 	%r47, 1, 0, %p13;
	add.s32 	%r121, %r121, %r47;
$L__BB1_6:
	shl.b32 	%r48, %r1, 2;
	mov.u32 	%r49, _ZZ10count_pi_2PfS_PiiE10count_pi_2;
	add.s32 	%r50, %r49, %r48;
	st.shared.u32 	[%r50], %r121;
	bar.sync 	0;
	setp.ne.s32 	%p14, %r1, 0;
	@%p14 bra 	$L__BB1_10;
	mov.b32 	%r126, 0;
	mov.b32 	%r125, 64;
$L__BB1_8:
	add.s32 	%r54, %r49, %r125;
	ld.shared.u32 	%r55, [%r54+-64];
	add.s32 	%r56, %r55, %r126;
	ld.shared.u32 	%r57, [%r54+-60];
	add.s32 	%r58, %r57, %r56;
	ld.shared.u32 	%r59, [%r54+-56];
	add.s32 	%r60, %r59, %r58;
	ld.shared.u32 	%r61, [%r54+-52];
	add.s32 	%r62, %r61, %r60;
	ld.shared.u32 	%r63, [%r54+-48];
	add.s32 	%r64, %r63, %r62;
	ld.shared.u32 	%r65, [%r54+-44];
	add.s32 	%r66, %r65, %r64;
	ld.shared.u32 	%r67, [%r54+-40];
	add.s32 	%r68, %r67, %r66;
	ld.shared.u32 	%r69, [%r54+-36];
	add.s32 	%r70, %r69, %r68;
	ld.shared.u32 	%r71, [%r54+-32];
	add.s32 	%r72, %r71, %r70;
	ld.shared.u32 	%r73, [%r54+-28];
	add.s32 	%r74, %r73, %r72;
	ld.shared.u32 	%r75, [%r54+-24];
	add.s32 	%r76, %r75, %r74;
	ld.shared.u32 	%r77, [%r54+-20];
	add.s32 	%r78, %r77, %r76;
	ld.shared.u32 	%r79, [%r54+-16];
	add.s32 	%r80, %r79, %r78;
	ld.shared.u32 	%r81, [%r54+-12];
	add.s32 	%r82, %r81, %r80;
	ld.shared.u32 	%r83, [%r54+-8];
	add.s32 	%r84, %r83, %r82;
	ld.shared.u32 	%r85, [%r54+-4];
	add.s32 	%r86, %r85, %r84;
	ld.shared.u32 	%r87, [%r54];
	add.s32 	%r88, %r87, %r86;
	ld.shared.u32 	%r89, [%r54+4];
	add.s32 	%r90, %r89, %r88;
	ld.shared.u32 	%r91, [%r54+8];
	add.s32 	%r92, %r91, %r90;
	ld.shared.u32 	%r93, [%r54+12];
	add.s32 	%r94, %r93, %r92;
	ld.shared.u32 	%r95, [%r54+16];
	add.s32 	%r96, %r95, %r94;
	ld.shared.u32 	%r97, [%r54+20];
	add.s32 	%r98, %r97, %r96;
	ld.shared.u32 	%r99, [%r54+24];
	add.s32 	%r100, %r99, %r98;
	ld.shared.u32 	%r101, [%r54+28];
	add.s32 	%r102, %r101, %r100;
	ld.shared.u32 	%r103, [%r54+32];
	add.s32 	%r104, %r103, %r102;
	ld.shared.u32 	%r105, [%r54+36];
	add.s32 	%r106, %r105, %r104;
	ld.shared.u32 	%r107, [%r54+40];
	add.s32 	%r108, %r107, %r106;
	ld.shared.u32 	%r109, [%r54+44];
	add.s32 	%r110, %r109, %r108;
	ld.shared.u32 	%r111, [%r54+48];
	add.s32 	%r112, %r111, %r110;
	ld.shared.u32 	%r113, [%r54+52];
	add.s32 	%r114, %r113, %r112;
	ld.shared.u32 	%r115, [%r54+56];
	add.s32 	%r116, %r115, %r114;
	ld.shared.u32 	%r117, [%r54+60];
	add.s32 	%r126, %r117, %r116;
	add.s32 	%r125, %r125, 128;
	setp.ne.s32 	%p15, %r125, 2112;
	@%p15 bra 	$L__BB1_8;
	cvta.to.global.u64 	%rd14, %rd5;
	mul.wide.u32 	%rd15, %r2, 4;
	add.s64 	%rd16, %rd14, %rd15;
	st.global.u32 	[%rd16], %r126;
$L__BB1_10:
	ret;

}
	// .globl	_Z10count_pi_3PfS_Pii
.visible .entry _Z10count_pi_3PfS_Pii(
	.param .u64 .ptr .align 1 _Z10count_pi_3PfS_Pii_param_0,
	.param .u64 .ptr .align 1 _Z10count_pi_3PfS_Pii_param_1,
	.param .u64 .ptr .align 1 _Z10count_pi_3PfS_Pii_param_2,
	.param .u32 _Z10count_pi_3PfS_Pii_param_3
)
{
	.reg .pred 	%p<14>;
	.reg .b32 	%r<135>;
	.reg .b32 	%f<21>;
	.reg .b64 	%rd<22>;
	// demoted variable
	.shared .align 4 .b8 _ZZ10count_pi_3PfS_PiiE10count_pi_3[2048];
	ld.param.u64 	%rd4, [_Z10count_pi_3PfS_Pii_param_0];
	ld.param.u64 	%rd5, [_Z10count_pi_3PfS_Pii_param_1];
	ld.param.u64 	%rd3, [_Z10count_pi_3PfS_Pii_param_2];
	ld.param.u32 	%r30, [_Z10count_pi_3PfS_Pii_param_3];
	cvta.to.global.u64 	%rd1, %rd5;
	cvta.to.global.u64 	%rd2, %rd4;
	mov.u32 	%r1, %tid.x;
	mov.u32 	%r2, %ctaid.x;
	mov.u32 	%r32, %ntid.x;
	mad.lo.s32 	%r127, %r2, %r32, %r1;
	mov.u32 	%r33, %nctaid.x;
	mul.lo.s32 	%r4, %r33, %r32;
	setp.ge.s32 	%p1, %r127, %r30;
	mov.b32 	%r132, 0;
	@%p1 bra 	$L__BB2_7;
	add.s32 	%r36, %r127, %r4;
	max.s32 	%r37, %r30, %r36;
	setp.lt.s32 	%p2, %r36, %r30;
	selp.u32 	%r38, 1, 0, %p2;
	add.s32 	%r39, %r36, %r38;
	sub.s32 	%r40, %r37, %r39;
	div.u32 	%r41, %r40, %r4;
	add.s32 	%r42, %r41, %r38;
	add.s32 	%r5, %r42, 1;
	and.b32  	%r6, %r5, 3;
	setp.lt.u32 	%p3, %r42, 3;
	mov.b32 	%r132, 0;
	@%p3 bra 	$L__BB2_4;
	and.b32  	%r44, %r5, -4;
	shl.b32 	%r7, %r4, 2;
	neg.s32 	%r123, %r44;
	mov.b32 	%r132, 0;
	mul.wide.s32 	%rd9, %r4, 4;
$L__BB2_3:
	mul.wide.s32 	%rd6, %r127, 4;
	add.s64 	%rd7, %rd2, %rd6;
	ld.global.f32 	%f1, [%rd7];
	add.s64 	%rd8, %rd1, %rd6;
	ld.global.f32 	%f2, [%rd8];
	mul.f32 	%f3, %f2, %f2;
	fma.rn.f32 	%f4, %f1, %f1, %f3;
	setp.lt.f32 	%p4, %f4, 0f3F800000;
	selp.u32 	%r45, 1, 0, %p4;
	add.s32 	%r46, %r132, %r45;
	add.s64 	%rd10, %rd7, %rd9;
	ld.global.f32 	%f5, [%rd10];
	add.s64 	%rd11, %rd8, %rd9;
	ld.global.f32 	%f6, [%rd11];
	mul.f32 	%f7, %f6, %f6;
	fma.rn.f32 	%f8, %f5, %f5, %f7;
	setp.lt.f32 	%p5, %f8, 0f3F800000;
	selp.u32 	%r47, 1, 0, %p5;
	add.s32 	%r48, %r46, %r47;
	add.s64 	%rd12, %rd10, %rd9;
	ld.global.f32 	%f9, [%rd12];
	add.s64 	%rd13, %rd11, %rd9;
	ld.global.f32 	%f10, [%rd13];
	mul.f32 	%f11, %f10, %f10;
	fma.rn.f32 	%f12, %f9, %f9, %f11;
	setp.lt.f32 	%p6, %f12, 0f3F800000;
	selp.u32 	%r49, 1, 0, %p6;
	add.s32 	%r50, %r48, %r49;
	add.s64 	%rd14, %rd12, %rd9;
	ld.global.f32 	%f13, [%rd14];
	add.s64 	%rd15, %rd13, %rd9;
	ld.global.f32 	%f14, [%rd15];
	mul.f32 	%f15, %f14, %f14;
	fma.rn.f32 	%f16, %f13, %f13, %f15;
	setp.lt.f32 	%p7, %f16, 0f3F800000;
	selp.u32 	%r51, 1, 0, %p7;
	add.s32 	%r132, %r50, %r51;
	add.s32 	%r127, %r127, %r7;
	add.s32 	%r123, %r123, 4;
	setp.ne.s32 	%p8, %r123, 0;
	@%p8 bra 	$L__BB2_3;
$L__BB2_4:
	setp.eq.s32 	%p9, %r6, 0;
	@%p9 bra 	$L__BB2_7;
	neg.s32 	%r129, %r6;
$L__BB2_6:
	.pragma "nounroll";
	mul.wide.s32 	%rd16, %r127, 4;
	add.s64 	%rd17, %rd1, %rd16;
	add.s64 	%rd18, %rd2, %rd16;
	ld.global.f32 	%f17, [%rd18];
	ld.global.f32 	%f18, [%rd17];
	mul.f32 	%f19, %f18, %f18;
	fma.rn.f32 	%f20, %f17, %f17, %f19;
	setp.lt.f32 	%p10, %f20, 0f3F800000;
	selp.u32 	%r52, 1, 0, %p10;
	add.s32 	%r132, %r132, %r52;
	add.s32 	%r127, %r127, %r4;
	add.s32 	%r129, %r129, 1;
	setp.ne.s32 	%p11, %r129, 0;
	@%p11 bra 	$L__BB2_6;
$L__BB2_7:
	shl.b32 	%r53, %r1, 2;
	mov.u32 	%r54, _ZZ10count_pi_3PfS_PiiE10count_pi_3;
	add.s32 	%r55, %r54, %r53;
	st.shared.u32 	[%r55], %r132;
	bar.sync 	0;
	setp.ne.s32 	%p12, %r1, 0;
	@%p12 bra 	$L__BB2_11;
	mov.b32 	%r134, 0;
	mov.b32 	%r133, 64;
$L__BB2_9:
	add.s32 	%r59, %r54, %r133;
	ld.shared.u32 	%r60, [%r59+-64];
	add.s32 	%r61, %r60, %r134;
	ld.shared.u32 	%r62, [%r59+-60];
	add.s32 	%r63, %r62, %r61;
	ld.shared.u32 	%r64, [%r59+-56];
	add.s32 	%r65, %r64, %r63;
	ld.shared.u32 	%r66, [%r59+-52];
	add.s32 	%r67, %r66, %r65;
	ld.shared.u32 	%r68, [%r59+-48];
	add.s32 	%r69, %r68, %r67;
	ld.shared.u32 	%r70, [%r59+-44];
	add.s32 	%r71, %r70, %r69;
	ld.shared.u32 	%r72, [%r59+-40];
	add.s32 	%r73, %r72, %r71;
	ld.shared.u32 	%r74, [%r59+-36];
	add.s32 	%r75, %r74, %r73;
	ld.shared.u32 	%r76, [%r59+-32];
	add.s32 	%r77, %r76, %r75;
	ld.shared.u32 	%r78, [%r59+-28];
	add.s32 	%r79, %r78, %r77;
	ld.shared.u32 	%r80, [%r59+-24];
	add.s32 	%r81, %r80, %r79;
	ld.shared.u32 	%r82, [%r59+-20];
	add.s32 	%r83, %r82, %r81;
	ld.shared.u32 	%r84, [%r59+-16];
	add.s32 	%r85, %r84, %r83;
	ld.shared.u32 	%r86, [%r59+-12];
	add.s32 	%r87, %r86, %r85;
	ld.shared.u32 	%r88, [%r59+-8];
	add.s32 	%r89, %r88, %r87;
	ld.shared.u32 	%r90, [%r59+-4];
	add.s32 	%r91, %r90, %r89;
	ld.shared.u32 	%r92, [%r59];
	add.s32 	%r93, %r92, %r91;
	ld.shared.u32 	%r94, [%r59+4];
	add.s32 	%r95, %r94, %r93;
	ld.shared.u32 	%r96, [%r59+8];
	add.s32 	%r97, %r96, %r95;
	ld.shared.u32 	%r98, [%r59+12];
	add.s32 	%r99, %r98, %r97;
	ld.shared.u32 	%r100, [%r59+16];
	add.s32 	%r101, %r100, %r99;
	ld.shared.u32 	%r102, [%r59+20];
	add.s32 	%r103, %r102, %r101;
	ld.shared.u32 	%r104, [%r59+24];
	add.s32 	%r105, %r104, %r103;
	ld.shared.u32 	%r106, [%r59+28];
	add.s32 	%r107, %r106, %r105;
	ld.shared.u32 	%r108, [%r59+32];
	add.s32 	%r109, %r108, %r107;
	ld.shared.u32 	%r110, [%r59+36];
	add.s32 	%r111, %r110, %r109;
	ld.shared.u32 	%r112, [%r59+40];
	add.s32 	%r113, %r112, %r111;
	ld.shared.u32 	%r114, [%r59+44];
	add.s32 	%r115, %r114, %r113;
	ld.shared.u32 	%r116, [%r59+48];
	add.s32 	%r117, %r116, %r115;
	ld.shared.u32 	%r118, [%r59+52];
	add.s32 	%r119, %r118, %r117;
	ld.shared.u32 	%r120, [%r59+56];
	add.s32 	%r121, %r120, %r119;
	ld.shared.u32 	%r122, [%r59+60];
	add.s32 	%r134, %r122, %r121;
	add.s32 	%r133, %r133, 128;
	setp.ne.s32 	%p13, %r133, 2112;
	@%p13 bra 	$L__BB2_9;
	cvta.to.global.u64 	%rd19, %rd3;
	mul.wide.u32 	%rd20, %r2, 4;
	add.s64 	%rd21, %rd19, %rd20;
	st.global.u32 	[%rd21], %r134;
$L__BB2_11:
	ret;

}
	// .globl	_Z10count_pi_4PfS_Pii
.visible .entry _Z10count_pi_4PfS_Pii(
	.param .u64 .ptr .align 1 _Z10count_pi_4PfS_Pii_param_0,
	.param .u64 .ptr .align 1 _Z10count_pi_4PfS_Pii_param_1,
	.param .u64 .ptr .align 1 _Z10count_pi_4PfS_Pii_param_2,
	.param .u32 _Z10count_pi_4PfS_Pii_param_3
)
{
	.reg .pred 	%p<12>;
	.reg .b32 	%r<59>;
	.reg .b32 	%f<21>;
	.reg .b64 	%rd<22>;

	ld.param.u64 	%rd4, [_Z10count_pi_4PfS_Pii_param_0];
	ld.param.u64 	%rd5, [_Z10count_pi_4PfS_Pii_param_1];
	ld.param.u64 	%rd3, [_Z10count_pi_4PfS_Pii_param_2];
	ld.param.u32 	%r24, [_Z10count_pi_4PfS_Pii_param_3];
	cvta.to.global.u64 	%rd1, %rd5;
	cvta.to.global.u64 	%rd2, %rd4;
	mov.u32 	%r26, %tid.x;
	mov.u32 	%r27, %ctaid.x;
	mov.u32 	%r28, %ntid.x;
	mad.lo.s32 	%r1, %r27, %r28, %r26;
	mov.u32 	%r29, %nctaid.x;
	mul.lo.s32 	%r2, %r29, %r28;
	setp.ge.s32 	%p1, %r1, %r24;
	mov.b32 	%r58, 0;
	@%p1 bra 	$L__BB3_7;
	add.s32 	%r32, %r1, %r2;
	max.s32 	%r33, %r24, %r32;
	setp.lt.s32 	%p2, %r32, %r24;
	selp.u32 	%r34, 1, 0, %p2;
	add.s32 	%r35, %r32, %r34;
	sub.s32 	%r36, %r33, %r35;
	div.u32 	%r37, %r36, %r2;
	add.s32 	%r38, %r37, %r34;
	add.s32 	%r3, %r38, 1;
	and.b32  	%r4, %r3, 3;
	setp.lt.u32 	%p3, %r38, 3;
	mov.b32 	%r58, 0;
	mov.u32 	%r53, %r1;
	@%p3 bra 	$L__BB3_4;
	and.b32  	%r40, %r3, -4;
	shl.b32 	%r5, %r2, 2;
	neg.s32 	%r49, %r40;
	mov.b32 	%r58, 0;
	mul.wide.s32 	%rd9, %r2, 4;
	mov.u32 	%r53, %r1;
$L__BB3_3:
	mul.wide.s32 	%rd6, %r53, 4;
	add.s64 	%rd7, %rd2, %rd6;
	ld.global.f32 	%f1, [%rd7];
	add.s64 	%rd8, %rd1, %rd6;
	ld.global.f32 	%f2, [%rd8];
	mul.f32 	%f3, %f2, %f2;
	fma.rn.f32 	%f4, %f1, %f1, %f3;
	setp.lt.f32 	%p4, %f4, 0f3F800000;
	selp.u32 	%r41, 1, 0, %p4;
	add.s32 	%r42, %r58, %r41;
	add.s64 	%rd10, %rd7, %rd9;
	ld.global.f32 	%f5, [%rd10];
	add.s64 	%rd11, %rd8, %rd9;
	ld.global.f32 	%f6, [%rd11];
	mul.f32 	%f7, %f6, %f6;
	fma.rn.f32 	%f8, %f5, %f5, %f7;
	setp.lt.f32 	%p5, %f8, 0f3F800000;
	selp.u32 	%r43, 1, 0, %p5;
	add.s32 	%r44, %r42, %r43;
	add.s64 	%rd12, %rd10, %rd9;
	ld.global.f32 	%f9, [%rd12];
	add.s64 	%rd13, %rd11, %rd9;
	ld.global.f32 	%f10, [%rd13];
	mul.f32 	%f11, %f10, %f10;
	fma.rn.f32 	%f12, %f9, %f9, %f11;
	setp.lt.f32 	%p6, %f12, 0f3F800000;
	selp.u32 	%r45, 1, 0, %p6;
	add.s32 	%r46, %r44, %r45;
	add.s64 	%rd14, %rd12, %rd9;
	ld.global.f32 	%f13, [%rd14];
	add.s64 	%rd15, %rd13, %rd9;
	ld.global.f32 	%f14, [%rd15];
	mul.f32 	%f15, %f14, %f14;
	fma.rn.f32 	%f16, %f13, %f13, %f15;
	setp.lt.f32 	%p7, %f16, 0f3F800000;
	selp.u32 	%r47, 1, 0, %p7;
	add.s32 	%r58, %r46, %r47;
	add.s32 	%r53, %r53, %r5;
	add.s32 	%r49, %r49, 4;
	setp.ne.s32 	%p8, %r49, 0;
	@%p8 bra 	$L__BB3_3;
$L__BB3_4:
	setp.eq.s32 	%p9, %r4, 0;
	@%p9 bra 	$L__BB3_7;
	neg.s32 	%r55, %r4;
$L__BB3_6:
	.pragma "nounroll";
	mul.wide.s32 	%rd16, %r53, 4;
	add.s64 	%rd17, %rd1, %rd16;
	add.s64 	%rd18, %rd2, %rd16;
	ld.global.f32 	%f17, [%rd18];
	ld.global.f32 	%f18, [%rd17];
	mul.f32 	%f19, %f18, %f18;
	fma.rn.f32 	%f20, %f17, %f17, %f19;
	setp.lt.f32 	%p10, %f20, 0f3F800000;
	selp.u32 	%r48, 1, 0, %p10;
	add.s32 	%r58, %r58, %r48;
	add.s32 	%r53, %r53, %r2;
	add.s32 	%r55, %r55, 1;
	setp.ne.s32 	%p11, %r55, 0;
	@%p11 bra 	$L__BB3_6;
$L__BB3_7:
	cvta.to.global.u64 	%rd19, %rd3;
	mul.wide.s32 	%rd20, %r1, 4;
	add.s64 	%rd21, %rd19, %rd20;
	st.global.u32 	[%rd21], %r58;
	ret;

}
	// .globl	_Z12setup_kernelP17curandStateXORWOW
.visible .entry _Z12setup_kernelP17curandStateXORWOW(
	.param .u64 .ptr .align 1 _Z12setup_kernelP17curandStateXORWOW_param_0
)
{
	.reg .pred 	%p<24>;
	.reg .b32 	%r<406>;
	.reg .b64 	%rd<18>;

	ld.param.u64 	%rd8, [_Z12setup_kernelP17curandStateXORWOW_param_0];
	cvta.to.global.u64 	%rd9, %rd8;
	mov.u32 	%r182, %tid.x;
	mov.u32 	%r183, %ctaid.x;
	shl.b32 	%r184, %r183, 6;
	add.s32 	%r185, %r184, %r182;
	cvt.s64.s32 	%rd17, %r185;
	mul.wide.s32 	%rd10, %r185, 48;
	add.s64 	%rd2, %rd9, %rd10;
	mov.b32 	%r186, 1593684748;
	mov.b32 	%r187, 832094735;
	st.global.v2.u32 	[%rd2], {%r187, %r186};
	mov.b32 	%r188, -123459836;
	mov.b32 	%r189, 1111207954;
	st.global.v2.u32 	[%rd2+8], {%r189, %r188};
	mov.b32 	%r190, 1476011280;
	mov.b32 	%r191, -589760388;
	st.global.v2.u32 	[%rd2+16], {%r191, %r190};
	setp.eq.s32 	%p1, %r185, 0;
	@%p1 bra 	$L__BB4_42;
	mov.b32 	%r312, 0;
	mov.u64 	%rd12, precalc_xorwow_matrix;
$L__BB4_2:
	and.b64  	%rd4, %rd17, 3;
	setp.eq.s64 	%p2, %rd4, 0;
	@%p2 bra 	$L__BB4_41;
	mul.wide.u32 	%rd11, %r312, 3200;
	add.s64 	%rd5, %rd12, %rd11;
	cvt.u32.u64 	%r2, %rd4;
	mov.b32 	%r313, 0;
$L__BB4_4:
	mov.b32 	%r326, 0;
	mov.u32 	%r327, %r326;
	mov.u32 	%r328, %r326;
	mov.u32 	%r329, %r326;
	mov.u32 	%r330, %r326;
	mov.u32 	%r319, %r326;
$L__BB4_5:
	mul.wide.u32 	%rd13, %r319, 4;
	add.s64 	%rd14, %rd2, %rd13;
	ld.global.u32 	%r10, [%rd14+4];
	shl.b32 	%r11, %r319, 5;
	mov.b32 	%r325, 0;
$L__BB4_6:
	.pragma "nounroll";
	shr.u32 	%r196, %r10, %r325;
	and.b32  	%r197, %r196, 1;
	setp.eq.b32 	%p3, %r197, 1;
	not.pred 	%p4, %p3;
	add.s32 	%r198, %r11, %r325;
	mul.lo.s32 	%r199, %r198, 5;
	mul.wide.u32 	%rd15, %r199, 4;
	add.s64 	%rd6, %rd5, %rd15;
	@%p4 bra 	$L__BB4_8;
	ld.global.u32 	%r200, [%rd6];
	xor.b32  	%r330, %r330, %r200;
	ld.global.u32 	%r201, [%rd6+4];
	xor.b32  	%r329, %r329, %r201;
	ld.global.u32 	%r202, [%rd6+8];
	xor.b32  	%r328, %r328, %r202;
	ld.global.u32 	%r203, [%rd6+12];
	xor.b32  	%r327, %r327, %r203;
	ld.global.u32 	%r204, [%rd6+16];
	xor.b32  	%r326, %r326, %r204;
$L__BB4_8:
	and.b32  	%r206, %r196, 2;
	setp.eq.s32 	%p5, %r206, 0;
	@%p5 bra 	$L__BB4_10;
	ld.global.u32 	%r207, [%rd6+20];
	xor.b32  	%r330, %r330, %r207;
	ld.global.u32 	%r208, [%rd6+24];
	xor.b32  	%r329, %r329, %r208;
	ld.global.u32 	%r209, [%rd6+28];
	xor.b32  	%r328, %r328, %r209;
	ld.global.u32 	%r210, [%rd6+32];
	xor.b32  	%r327, %r327, %r210;
	ld.global.u32 	%r211, [%rd6+36];
	xor.b32  	%r326, %r326, %r211;
$L__BB4_10:
	and.b32  	%r213, %r196, 4;
	setp.eq.s32 	%p6, %r213, 0;
	@%p6 bra 	$L__BB4_12;
	ld.global.u32 	%r214, [%rd6+40];
	xor.b32  	%r330, %r330, %r214;
	ld.global.u32 	%r215, [%rd6+44];
	xor.b32  	%r329, %r329, %r215;
	ld.global.u32 	%r216, [%rd6+48];
	xor.b32  	%r328, %r328, %r216;
	ld.global.u32 	%r217, [%rd6+52];
	xor.b32  	%r327, %r327, %r217;
	ld.global.u32 	%r218, [%rd6+56];
	xor.b32  	%r326, %r326, %r218;
$L__BB4_12:
	and.b32  	%r220, %r196, 8;
	setp.eq.s32 	%p7, %r220, 0;
	@%p7 bra 	$L__BB4_14;
	ld.global.u32 	%r221, [%rd6+60];
	xor.b32  	%r330, %r330, %r221;
	ld.global.u32 	%r222, [%rd6+64];
	xor.b32  	%r329, %r329, %r222;
	ld.global.u32 	%r223, [%rd6+68];
	xor.b32  	%r328, %r328, %r223;
	ld.global.u32 	%r224, [%rd6+72];
	xor.b32  	%r327, %r327, %r224;
	ld.global.u32 	%r225, [%rd6+76];
	xor.b32  	%r326, %r326, %r225;
$L__BB4_14:
	and.b32  	%r227, %r196, 16;
	setp.eq.s32 	%p8, %r227, 0;
	@%p8 bra 	$L__BB4_16;
	ld.global.u32 	%r228, [%rd6+80];
	xor.b32  	%r330, %r330, %r228;
	ld.global.u32 	%r229, [%rd6+84];
	xor.b32  	%r329, %r329, %r229;
	ld.global.u32 	%r230, [%rd6+88];
	xor.b32  	%r328, %r328, %r230;
	ld.global.u32 	%r231, [%rd6+92];
	xor.b32  	%r327, %r327, %r231;
	ld.global.u32 	%r232, [%rd6+96];
	xor.b32  	%r326, %r326, %r232;
$L__BB4_16:
	and.b32  	%r234, %r196, 32;
	setp.eq.s32 	%p9, %r234, 0;
	@%p9 bra 	$L__BB4_18;
	ld.global.u32 	%r235, [%rd6+100];
	xor.b32  	%r330, %r330, %r235;
	ld.global.u32 	%r236, [%rd6+104];
	xor.b32  	%r329, %r329, %r236;
	ld.global.u32 	%r237, [%rd6+108];
	xor.b32  	%r328, %r328, %r237;
	ld.global.u32 	%r238, [%rd6+112];
	xor.b32  	%r327, %r327, %r238;
	ld.global.u32 	%r239, [%rd6+116];
	xor.b32  	%r326, %r326, %r239;
$L__BB4_18:
	and.b32  	%r241, %r196, 64;
	setp.eq.s32 	%p10, %r241, 0;
	@%p10 bra 	$L__BB4_20;
	ld.global.u32 	%r242, [%rd6+120];
	xor.b32  	%r330, %r330, %r242;
	ld.global.u32 	%r243, [%rd6+124];
	xor.b32  	%r329, %r329, %r243;
	ld.global.u32 	%r244, [%rd6+128];
	xor.b32  	%r328, %r328, %r244;
	ld.global.u32 	%r245, [%rd6+132];
	xor.b32  	%r327, %r327, %r245;
	ld.global.u32 	%r246, [%rd6+136];
	xor.b32  	%r326, %r326, %r246;
$L__BB4_20:
	and.b32  	%r248, %r196, 128;
	setp.eq.s32 	%p11, %r248, 0;
	@%p11 bra 	$L__BB4_22;
	ld.global.u32 	%r249, [%rd6+140];
	xor.b32  	%r330, %r330, %r249;
	ld.global.u32 	%r250, [%rd6+144];
	xor.b32  	%r329, %r329, %r250;
	ld.global.u32 	%r251, [%rd6+148];
	xor.b32  	%r328, %r328, %r251;
	ld.global.u32 	%r252, [%rd6+152];
	xor.b32  	%r327, %r327, %r252;
	ld.global.u32 	%r253, [%rd6+156];
	xor.b32  	%r326, %r326, %r253;
$L__BB4_22:
	and.b32  	%r255, %r196, 256;
	setp.eq.s32 	%p12, %r255, 0;
	@%p12 bra 	$L__BB4_24;
	ld.global.u32 	%r256, [%rd6+160];
	xor.b32  	%r330, %r330, %r256;
	ld.global.u32 	%r257, [%rd6+164];
	xor.b32  	%r329, %r329, %r257;
	ld.global.u32 	%r258, [%rd6+168];
	xor.b32  	%r328, %r328, %r258;
	ld.global.u32 	%r259, [%rd6+172];
	xor.b32  	%r327, %r327, %r259;
	ld.global.u32 	%r260, [%rd6+176];
	xor.b32  	%r326, %r326, %r260;
$L__BB4_24:
	and.b32  	%r262, %r196, 512;
	setp.eq.s32 	%p13, %r262, 0;
	@%p13 bra 	$L__BB4_26;
	ld.global.u32 	%r263, [%rd6+180];
	xor.b32  	%r330, %r330, %r263;
	ld.global.u32 	%r264, [%rd6+184];
	xor.b32  	%r329, %r329, %r264;
	ld.global.u32 	%r265, [%rd6+188];
	xor.b32  	%r328, %r328, %r265;
	ld.global.u32 	%r266, [%rd6+192];
	xor.b32  	%r327, %r327, %r266;
	ld.global.u32 	%r267, [%rd6+196];
	xor.b32  	%r326, %r326, %r267;
$L__BB4_26:
	and.b32  	%r269, %r196, 1024;
	setp.eq.s32 	%p14, %r269, 0;
	@%p14 bra 	$L__BB4_28;
	ld.global.u32 	%r270, [%rd6+200];
	xor.b32  	%r330, %r330, %r270;
	ld.global.u32 	%r271, [%rd6+204];
	xor.b32  	%r329, %r329, %r271;
	ld.global.u32 	%r272, [%rd6+208];
	xor.b32  	%r328, %r328, %r272;
	ld.global.u32 	%r273, [%rd6+212];
	xor.b32  	%r327, %r327, %r273;
	ld.global.u32 	%r274, [%rd6+216];
	xor.b32  	%r326, %r326, %r274;
$L__BB4_28:
	and.b32  	%r276, %r196, 2048;
	setp.eq.s32 	%p15, %r276, 0;
	@%p15 bra 	$L__BB4_30;
	ld.global.u32 	%r277, [%rd6+220];
	xor.b32  	%r330, %r330, %r277;
	ld.global.u32 	%r278, [%rd6+224];
	xor.b32  	%r329, %r329, %r278;
	ld.global.u32 	%r279, [%rd6+228];
	xor.b32  	%r328, %r328, %r279;
	ld.global.u32 	%r280, [%rd6+232];
	xor.b32  	%r327, %r327, %r280;
	ld.global.u32 	%r281, [%rd6+236];
	xor.b32  	%r326, %r326, %r281;
$L__BB4_30:
	and.b32  	%r283, %r196, 4096;
	setp.eq.s32 	%p16, %r283, 0;
	@%p16 bra 	$L__BB4_32;
	ld.global.u32 	%r284, [%rd6+240];
	xor.b32  	%r330, %r330, %r284;
	ld.global.u32 	%r285, [%rd6+244];
	xor.b32  	%r329, %r329, %r285;
	ld.global.u32 	%r286, [%rd6+248];
	xor.b32  	%r328, %r328, %r286;
	ld.global.u32 	%r287, [%rd6+252];
	xor.b32  	%r327, %r327, %r287;
	ld.global.u32 	%r288, [%rd6+256];
	xor.b32  	%r326, %r326, %r288;
$L__BB4_32:
	and.b32  	%r290, %r196, 8192;
	setp.eq.s32 	%p17, %r290, 0;
	@%p17 bra 	$L__BB4_34;
	ld.global.u32 	%r291, [%rd6+260];
	xor.b32  	%r330, %r330, %r291;
	ld.global.u32 	%r292, [%rd6+264];
	xor.b32  	%r329, %r329, %r292;
	ld.global.u32 	%r293, [%rd6+268];
	xor.b32  	%r328, %r328, %r293;
	ld.global.u32 	%r294, [%rd6+272];
	xor.b32  	%r327, %r327, %r294;
	ld.global.u32 	%r295, [%rd6+276];
	xor.b32  	%r326, %r326, %r295;
$L__BB4_34:
	and.b32  	%r297, %r196, 16384;
	setp.eq.s32 	%p18, %r297, 0;
	@%p18 bra 	$L__BB4_36;
	ld.global.u32 	%r298, [%rd6+280];
	xor.b32  	%r330, %r330, %r298;
	ld.global.u32 	%r299, [%rd6+284];
	xor.b32  	%r329, %r329, %r299;
	ld.global.u32 	%r300, [%rd6+288];
	xor.b32  	%r328, %r328, %r300;
	ld.global.u32 	%r301, [%rd6+292];
	xor.b32  	%r327, %r327, %r301;
	ld.global.u32 	%r302, [%rd6+296];
	xor.b32  	%r326, %r326, %r302;
$L__BB4_36:
	and.b32  	%r304, %r196, 32768;
	setp.eq.s32 	%p19, %r304, 0;
	@%p19 bra 	$L__BB4_38;
	ld.global.u32 	%r305, [%rd6+300];
	xor.b32  	%r330, %r330, %r305;
	ld.global.u32 	%r306, [%rd6+304];
	xor.b32  	%r329, %r329, %r306;
	ld.global.u32 	%r307, [%rd6+308];
	xor.b32  	%r328, %r328, %r307;
	ld.global.u32 	%r308, [%rd6+312];
	xor.b32  	%r327, %r327, %r308;
	ld.global.u32 	%r309, [%rd6+316];
	xor.b32  	%r326, %r326, %r309;
$L__BB4_38:
	add.s32 	%r325, %r325, 16;
	setp.ne.s32 	%p20, %r325, 32;
	@%p20 bra 	$L__BB4_6;
	mad.lo.s32 	%r310, %r319, -31, %r11;
	add.s32 	%r319, %r310, 1;
	setp.ne.s32 	%p21, %r319, 5;
	@%p21 bra 	$L__BB4_5;
	st.global.u32 	[%rd2+4], %r330;
	st.global.u32 	[%rd2+8], %r329;
	st.global.u32 	[%rd2+12], %r328;
	st.global.u32 	[%rd2+16], %r327;
	st.global.u32 	[%rd2+20], %r326;
	add.s32 	%r313, %r313, 1;
	setp.lt.u32 	%p22, %r313, %r2;
	@%p22 bra 	$L__BB4_4;
$L__BB4_41:
	shr.u64 	%rd7, %rd17, 2;
	add.s32 	%r312, %r312, 1;
	setp.gt.u64 	%p23, %rd17, 3;
	mov.u64 	%rd17, %rd7;
	@%p23 bra 	$L__BB4_2;
$L__BB4_42:
	mov.b32 	%r311, 0;
	st.global.v2.u32 	[%rd2+24], {%r311, %r311};
	st.global.u32 	[%rd2+32], %r311;
	mov.b64 	%rd16, 0;
	st.global.u64 	[%rd2+40], %rd16;
	ret;

}
	// .globl	_Z15generate_kernelP17curandStateXORWOWPf
.visible .entry _Z15generate_kernelP17curandStateXORWOWPf(
	.param .u64 .ptr .align 1 _Z15generate_kernelP17curandStateXORWOWPf_param_0,
	.param .u64 .ptr .align 1 _Z15generate_kernelP17curandStateXORWOWPf_param_1
)
{
	.reg .b32 	%r<20>;
	.reg .b32 	%f<3>;
	.reg .b64 	%rd<9>;

	ld.param.u64 	%rd1, [_Z15generate_kernelP17curandStateXORWOWPf_param_0];
	ld.param.u64 	%rd2, [_Z15generate_kernelP17curandStateXORWOWPf_param_1];
	cvta.to.global.u64 	%rd3, %rd2;
	cvta.to.global.u64 	%rd4, %rd1;
	mov.u32 	%r1, %tid.x;
	mov.u32 	%r2, %ctaid.x;
	shl.b32 	%r3, %r2, 6;
	add.s32 	%r4, %r3, %r1;
	mul.wide.s32 	%rd5, %r4, 48;
	add.s64 	%rd6, %rd4, %rd5;
	ld.global.v2.u32 	{%r5, %r6}, [%rd6];
	ld.global.v2.u32 	{%r7, %r8}, [%rd6+8];
	ld.global.v2.u32 	{%r9, %r10}, [%rd6+16];
	shr.u32 	%r11, %r6, 2;
	xor.b32  	%r12, %r11, %r6;
	shl.b32 	%r13, %r10, 4;
	shl.b32 	%r14, %r12, 1;
	xor.b32  	%r15, %r13, %r14;
	xor.b32  	%r16, %r15, %r10;
	xor.b32  	%r17, %r16, %r12;
	add.s32 	%r18, %r5, 362437;
	add.s32 	%r19, %r17, %r18;
	cvt.rn.f32.u32 	%f1, %r19;
	fma.rn.f32 	%f2, %f1, 0f2F800000, 0f2F000000;
	st.global.v2.u32 	[%rd6], {%r18, %r7};
	st.global.v2.u32 	[%rd6+8], {%r8, %r9};
	st.global.v2.u32 	[%rd6+16], {%r10, %r17};
	mul.wide.s32 	%rd7, %r4, 4;
	add.s64 	%rd8, %rd3, %rd7;
	st.global.f32 	[%rd8], %f2;
	ret;

}


// ===== COMPILED SASS (sm_100) =====

	.target	sm_100

	.elftype	@"ET_EXEC"


//--------------------- .note.nv.tkinfo           --------------------------
	.section	.note.nv.tkinfo,"",@"SHT_NOTE"
	.sectionflags	@"SHF_NOTE_NV_TKINFO"
	.tkinfo
        /*0018*/ 	.word	0x00000002
        /*0030*/ 	.string	""
        /*0030*/ 	.string	"ptxas"
        /*0030*/ 	.string	"Cuda compilation tools, release 13.0, V13.0.88"
        /*0030*/ 	.string	"Build cuda_13.0.r13.0/compiler.36424714_0"
        /*0030*/ 	.string	"-arch sm_100 -m 64 "



//--------------------- .note.nv.cuinfo           --------------------------
	.section	.note.nv.cuinfo,"",@"SHT_NOTE"
	.sectionflags	@"SHF_NOTE_NV_CUINFO"
        /*0018*/ 	.short	0x0002
        /*001a*/ 	.short	0x0064
        /*001c*/ 	.short	0x0082
	.zero		2


//--------------------- .nv.info                  --------------------------
	.section	.nv.info,"",@"SHT_CUDA_INFO"
	.align	4


	//----- nvinfo : EIATTR_REGCOUNT
	.align		4
        /*0000*/ 	.byte	0x04, 0x2f
        /*0002*/ 	.short	(.L_10 - .L_9)
	.align		4
.L_9:
        /*0004*/ 	.word	index@(_Z10count_pi_1PfS_Pii)
        /*0008*/ 	.word	0x00000020


	//----- nvinfo : EIATTR_FRAME_SIZE
	.align		4
.L_10:
        /*000c*/ 	.byte	0x04, 0x11
        /*000e*/ 	.short	(.L_12 - .L_11)
	.align		4
.L_11:
        /*0010*/ 	.word	index@(_Z10count_pi_1PfS_Pii)
        /*0014*/ 	.word	0x00000000


	//----- nvinfo : EIATTR_REGCOUNT
	.align		4
.L_12:
        /*0018*/ 	.byte	0x04, 0x2f
        /*001a*/ 	.short	(.L_14 - .L_13)
	.align		4
.L_13:
        /*001c*/ 	.word	index@(_Z10count_pi_2PfS_Pii)
        /*0020*/ 	.word	0x00000020


	//----- nvinfo : EIATTR_FRAME_SIZE
	.align		4
.L_14:
        /*0024*/ 	.byte	0x04, 0x11
        /*0026*/ 	.short	(.L_16 - .L_15)
	.align		4
.L_15:
        /*0028*/ 	.word	index@(_Z10count_pi_2PfS_Pii)
        /*002c*/ 	.word	0x00000000


	//----- nvinfo : EIATTR_REGCOUNT
	.align		4
.L_16:
        /*0030*/ 	.byte	0x04, 0x2f
        /*0032*/ 	.short	(.L_18 - .L_17)
	.align		4
.L_17:
        /*0034*/ 	.word	index@(_Z10count_pi_3PfS_Pii)
        /*0038*/ 	.word	0x00000020


	//----- nvinfo : EIATTR_FRAME_SIZE
	.align		4
.L_18:
        /*003c*/ 	.byte	0x04, 0x11
        /*003e*/ 	.short	(.L_20 - .L_19)
	.align		4
.L_19:
        /*0040*/ 	.word	index@(_Z10count_pi_3PfS_Pii)
        /*0044*/ 	.word	0x00000000


	//----- nvinfo : EIATTR_REGCOUNT
	.align		4
.L_20:
        /*0048*/ 	.byte	0x04, 0x2f
        /*004a*/ 	.short	(.L_22 - .L_21)
	.align		4
.L_21:
        /*004c*/ 	.word	index@(_Z10count_pi_4PfS_Pii)
        /*0050*/ 	.word	0x00000020


	//----- nvinfo : EIATTR_FRAME_SIZE
	.align		4
.L_22:
        /*0054*/ 	.byte	0x04, 0x11
        /*0056*/ 	.short	(.L_24 - .L_23)
	.align		4
.L_23:
        /*0058*/ 	.word	index@(_Z10count_pi_4PfS_Pii)
        /*005c*/ 	.word	0x00000000


	//----- nvinfo : EIATTR_REGCOUNT
	.align		4
.L_24:
        /*0060*/ 	.byte	0x04, 0x2f
        /*0062*/ 	.short	(.L_26 - .L_25)
	.align		4
.L_25:
        /*0064*/ 	.word	index@(_Z12setup_kernelP17curandStateXORWOW)
        /*0068*/ 	.word	0x00000020


	//----- nvinfo : EIATTR_FRAME_SIZE
	.align		4
.L_26:
        /*006c*/ 	.byte	0x04, 0x11
        /*006e*/ 	.short	(.L_28 - .L_27)
	.align		4
.L_27:
        /*0070*/ 	.word	index@(_Z12setup_kernelP17curandStateXORWOW)
        /*0074*/ 	.word	0x00000000


	//----- nvinfo : EIATTR_REGCOUNT
	.align		4
.L_28:
        /*0078*/ 	.byte	0x04, 0x2f
        /*007a*/ 	.short	(.L_30 - .L_29)
	.align		4
.L_29:
        /*007c*/ 	.word	index@(_Z15generate_kernelP17curandStateXORWOWPf)
        /*0080*/ 	.word	0x00000014


	//----- nvinfo : EIATTR_FRAME_SIZE
	.align		4
.L_30:
        /*0084*/ 	.byte	0x04, 0x11
        /*0086*/ 	.short	(.L_32 - .L_31)
	.align		4
.L_31:
        /*0088*/ 	.word	index@(_Z15generate_kernelP17curandStateXORWOWPf)
        /*008c*/ 	.word	0x00000000


	//----- nvinfo : EIATTR_MIN_STACK_SIZE
	.align		4
.L_32:
        /*0090*/ 	.byte	0x04, 0x12
        /*0092*/ 	.short	(.L_34 - .L_33)
	.align		4
.L_33:
        /*0094*/ 	.word	index@(_Z15generate_kernelP17curandStateXORWOWPf)
        /*0098*/ 	.word	0x00000000


	//----- nvinfo : EIATTR_MIN_STACK_SIZE
	.align		4
.L_34:
        /*009c*/ 	.byte	0x04, 0x12
        /*009e*/ 	.short	(.L_36 - .L_35)
	.align		4
.L_35:
        /*00a0*/ 	.word	index@(_Z12setup_kernelP17curandStateXORWOW)
        /*00a4*/ 	.word	0x00000000


	//----- nvinfo : EIATTR_MIN_STACK_SIZE
	.align		4
.L_36:
        /*00a8*/ 	.byte	0x04, 0x12
        /*00aa*/ 	.short	(.L_38 - .L_37)
	.align		4
.L_37:
        /*00ac*/ 	.word	index@(_Z10count_pi_4PfS_Pii)
        /*00b0*/ 	.word	0x00000000


	//----- nvinfo : EIATTR_MIN_STACK_SIZE
	.align		4
.L_38:
        /*00b4*/ 	.byte	0x04, 0x12
        /*00b6*/ 	.short	(.L_40 - .L_39)
	.align		4
.L_39:
        /*00b8*/ 	.word	index@(_Z10count_pi_3PfS_Pii)
        /*00bc*/ 	.word	0x00000000


	//----- nvinfo : EIATTR_MIN_STACK_SIZE
	.align		4
.L_40:
        /*00c0*/ 	.byte	0x04, 0x12
        /*00c2*/ 	.short	(.L_42 - .L_41)
	.align		4
.L_41:
        /*00c4*/ 	.word	index@(_Z10count_pi_2PfS_Pii)
        /*00c8*/ 	.word	0x00000000


	//----- nvinfo : EIATTR_MIN_STACK_SIZE
	.align		4
.L_42:
        /*00cc*/ 	.byte	0x04, 0x12
        /*00ce*/ 	.short	(.L_44 - .L_43)
	.align		4
.L_43:
        /*00d0*/ 	.word	index@(_Z10count_pi_1PfS_Pii)
        /*00d4*/ 	.word	0x00000000
.L_44:


//--------------------- .nv.compat                --------------------------
	.section	.nv.compat,"",@"SHT_CUDA_COMPAT_INFO"
	.align	4
        /*0000*/ 	.byte	0x02, 0x09, 0x00, 0x00, 0x02, 0x02, 0x01, 0x00, 0x02, 0x05, 0x05, 0x00, 0x03, 0x07, 0x01, 0x01
        /*0010*/ 	.byte	0x02, 0x03, 0x00, 0x00, 0x02, 0x06, 0x01, 0x00, 0x04, 0x0b, 0x08, 0x00, 0x01, 0x00, 0x00, 0x00
        /*0020*/ 	.byte	0x00, 0x00, 0x00, 0x00


//--------------------- .nv.info._Z15generate_kernelP17curandStateXORWOWPf --------------------------
	.section	.nv.info._Z15generate_kernelP17curandStateXORWOWPf,"",@"SHT_CUDA_INFO"
	.sectionflags	@""
	.align	4


	//----- nvinfo : EIATTR_CUDA_API_VERSION
	.align		4
        /*0000*/ 	.byte	0x04, 0x37
        /*0002*/ 	.short	(.L_46 - .L_45)
.L_45:
        /*0004*/ 	.word	0x00000082


	//----- nvinfo : EIATTR_KPARAM_INFO
	.align		4
.L_46:
        /*0008*/ 	.byte	0x04, 0x17
        /*000a*/ 	.short	(.L_48 - .L_47)
.L_47:
        /*000c*/ 	.word	0x00000000
        /*0010*/ 	.short	0x0001
        /*0012*/ 	.short	0x0008
        /*0014*/ 	.byte	0x00, 0xf5, 0x21, 0x00


	//----- nvinfo : EIATTR_KPARAM_INFO
	.align		4
.L_48:
        /*0018*/ 	.byte	0x04, 0x17
        /*001a*/ 	.short	(.L_50 - .L_49)
.L_49:
        /*001c*/ 	.word	0x00000000
        /*0020*/ 	.short	0x0000
        /*0022*/ 	.short	0x0000
        /*0024*/ 	.byte	0x00, 0xf5, 0x21, 0x00


	//----- nvinfo : EIATTR_SPARSE_MMA_MASK
	.align		4
.L_50:
        /*0028*/ 	.byte	0x03, 0x50
        /*002a*/ 	.short	0x0000


	//----- nvinfo : EIATTR_MAXREG_COUNT
	.align		4
        /*002c*/ 	.byte	0x03, 0x1b
        /*002e*/ 	.short	0x00ff


	//----- nvinfo : EIATTR_MERCURY_ISA_VERSION
	.align		4
        /*0030*/ 	.byte	0x03, 0x5f
        /*0032*/ 	.short	0x0101


	//----- nvinfo : EIATTR_VRC_CTA_INIT_COUNT
	.align		4
        /*0034*/ 	.byte	0x02, 0x4a
	.zero		1
	.zero		1


	//----- nvinfo : EIATTR_EXIT_INSTR_OFFSETS
	.align		4
        /*0038*/ 	.byte	0x04, 0x1c
        /*003a*/ 	.short	(.L_52 - .L_51)


	//   ....[0]....
.L_51:
        /*003c*/ 	.word	0x000001f0


	//----- nvinfo : EIATTR_CBANK_PARAM_SIZE
	.align		4
.L_52:
        /*0040*/ 	.byte	0x03, 0x19
        /*0042*/ 	.short	0x0010


	//----- nvinfo : EIATTR_PARAM_CBANK
	.align		4
        /*0044*/ 	.byte	0x04, 0x0a
        /*0046*/ 	.short	(.L_54 - .L_53)
	.align		4
.L_53:
        /*0048*/ 	.word	index@(.nv.constant0._Z15generate_kernelP17curandStateXORWOWPf)
        /*004c*/ 	.short	0x0380
        /*004e*/ 	.short	0x0010


	//----- nvinfo : EIATTR_SW_WAR
	.align		4
.L_54:
        /*0050*/ 	.byte	0x04, 0x36
        /*0052*/ 	.short	(.L_56 - .L_55)
.L_55:
        /*0054*/ 	.word	0x00000008
.L_56:


//--------------------- .nv.info._Z12setup_kernelP17curandStateXORWOW --------------------------
	.section	.nv.info._Z12setup_kernelP17curandStateXORWOW,"",@"SHT_CUDA_INFO"
	.sectionflags	@""
	.align	4


	//----- nvinfo : EIATTR_CUDA_API_VERSION
	.align		4
        /*0000*/ 	.byte	0x04, 0x37
        /*0002*/ 	.short	(.L_58 - .L_57)
.L_57:
        /*0004*/ 	.word	0x00000082


	//----- nvinfo : EIATTR_KPARAM_INFO
	.align		4
.L_58:
        /*0008*/ 	.byte	0x04, 0x17
        /*000a*/ 	.short	(.L_60 - .L_59)
.L_59:
        /*000c*/ 	.word	0x00000000
        /*0010*/ 	.short	0x0000
        /*0012*/ 	.short	0x0000
        /*0014*/ 	.byte	0x00, 0xf5, 0x21, 0x00


	//----- nvinfo : EIATTR_SPARSE_MMA_MASK
	.align		4
.L_60:
        /*0018*/ 	.byte	0x03, 0x50
        /*001a*/ 	.short	0x0000


	//----- nvinfo : EIATTR_MAXREG_COUNT
	.align		4
        /*001c*/ 	.byte	0x03, 0x1b
        /*001e*/ 	.short	0x00ff


	//----- nvinfo : EIATTR_MERCURY_ISA_VERSION
	.align		4
        /*0020*/ 	.byte	0x03, 0x5f
        /*0022*/ 	.short	0x0101


	//----- nvinfo : EIATTR_VRC_CTA_INIT_COUNT
	.align		4
        /*0024*/ 	.byte	0x02, 0x4a
	.zero		1
	.zero		1


	//----- nvinfo : EIATTR_EXIT_INSTR_OFFSETS
	.align		4
        /*0028*/ 	.byte	0x04, 0x1c
        /*002a*/ 	.short	(.L_62 - .L_61)


	//   ....[0]....
.L_61:
        /*002c*/ 	.word	0x00000f20


	//----- nvinfo : EIATTR_CRS_STACK_SIZE
	.align		4
.L_62:
        /*0030*/ 	.byte	0x04, 0x1e
        /*0032*/ 	.short	(.L_64 - .L_63)
.L_63:
        /*0034*/ 	.word	0x00000000


	//----- nvinfo : EIATTR_CBANK_PARAM_SIZE
	.align		4
.L_64:
        /*0038*/ 	.byte	0x03, 0x19
        /*003a*/ 	.short	0x0008


	//----- nvinfo : EIATTR_PARAM_CBANK
	.align		4
        /*003c*/ 	.byte	0x04, 0x0a
        /*003e*/ 	.short	(.L_66 - .L_65)
	.align		4
.L_65:
        /*0040*/ 	.word	index@(.nv.constant0._Z12setup_kernelP17curandStateXORWOW)
        /*0044*/ 	.short	0x0380
        /*0046*/ 	.short	0x0008


	//----- nvinfo : EIATTR_SW_WAR
	.align		4
.L_66:
        /*0048*/ 	.byte	0x04, 0x36
        /*004a*/ 	.short	(.L_68 - .L_67)
.L_67:
        /*004c*/ 	.word	0x00000008
.L_68:


//--------------------- .nv.info._Z10count_pi_4PfS_Pii --------------------------
	.section	.nv.info._Z10count_pi_4PfS_Pii,"",@"SHT_CUDA_INFO"
	.sectionflags	@""
	.align	4


	//----- nvinfo : EIATTR_CUDA_API_VERSION
	.align		4
        /*0000*/ 	.byte	0x04, 0x37
        /*0002*/ 	.short	(.L_70 - .L_69)
.L_69:
        /*0004*/ 	.word	0x00000082


	//----- nvinfo : EIATTR_KPARAM_INFO
	.align		4
.L_70:
        /*0008*/ 	.byte	0x04, 0x17
        /*000a*/ 	.short	(.L_72 - .L_71)
.L_71:
        /*000c*/ 	.word	0x00000000
        /*0010*/ 	.short	0x0003
        /*0012*/ 	.short	0x0018
        /*0014*/ 	.byte	0x00, 0xf0, 0x11, 0x00


	//----- nvinfo : EIATTR_KPARAM_INFO
	.align		4
.L_72:
        /*0018*/ 	.byte	0x04, 0x17
        /*001a*/ 	.short	(.L_74 - .L_73)
.L_73:
        /*001c*/ 	.word	0x00000000
        /*0020*/ 	.short	0x0002
        /*0022*/ 	.short	0x0010
        /*0024*/ 	.byte	0x00, 0xf5, 0x21, 0x00


	//----- nvinfo : EIATTR_KPARAM_INFO
	.align		4
.L_74:
        /*0028*/ 	.byte	0x04, 0x17
        /*002a*/ 	.short	(.L_76 - .L_75)
.L_75:
        /*002c*/ 	.word	0x00000000
        /*0030*/ 	.short	0x0001
        /*0032*/ 	.short	0x0008
        /*0034*/ 	.byte	0x00, 0xf5, 0x21, 0x00


	//----- nvinfo : EIATTR_KPARAM_INFO
	.align		4
.L_76:
        /*0038*/ 	.byte	0x04, 0x17
        /*003a*/ 	.short	(.L_78 - .L_77)
.L_77:
        /*003c*/ 	.word	0x00000000
        /*0040*/ 	.short	0x0000
        /*0042*/ 	.short	0x0000
        /*0044*/ 	.byte	0x00, 0xf5, 0x21, 0x00


	//----- nvinfo : EIATTR_SPARSE_MMA_MASK
	.align		4
.L_78:
        /*0048*/ 	.byte	0x03, 0x50
        /*004a*/ 	.short	0x0000


	//----- nvinfo : EIATTR_MAXREG_COUNT
	.align		4
        /*004c*/ 	.byte	0x03, 0x1b
        /*004e*/ 	.short	0x00ff


	//----- nvinfo : EIATTR_MERCURY_ISA_VERSION
	.align		4
        /*0050*/ 	.byte	0x03, 0x5f
        /*0052*/ 	.short	0x0101


	//----- nvinfo : EIATTR_VRC_CTA_INIT_COUNT
	.align		4
        /*0054*/ 	.byte	0x02, 0x4a
	.zero		1
	.zero		1


	//----- nvinfo : EIATTR_EXIT_INSTR_OFFSETS
	.align		4
        /*0058*/ 	.byte	0x04, 0x1c
        /*005a*/ 	.short	(.L_80 - .L_79)


	//   ....[0]....
.L_79:
        /*005c*/ 	.word	0x000016d0


	//----- nvinfo : EIATTR_CRS_STACK_SIZE
	.align		4
.L_80:
        /*0060*/ 	.byte	0x04, 0x1e
        /*0062*/ 	.short	(.L_82 - .L_81)
.L_81:
        /*0064*/ 	.word	0x00000000


	//----- nvinfo : EIATTR_CBANK_PARAM_SIZE
	.align		4
.L_82:
        /*0068*/ 	.byte	0x03, 0x19
        /*006a*/ 	.short	0x001c


	//----- nvinfo : EIATTR_PARAM_CBANK
	.align		4
        /*006c*/ 	.byte	0x04, 0x0a
        /*006e*/ 	.short	(.L_84 - .L_83)
	.align		4
.L_83:
        /*0070*/ 	.word	index@(.nv.constant0._Z10count_pi_4PfS_Pii)
        /*0074*/ 	.short	0x0380
        /*0076*/ 	.short	0x001c


	//----- nvinfo : EIATTR_SW_WAR
	.align		4
.L_84:
        /*0078*/ 	.byte	0x04, 0x36
        /*007a*/ 	.short	(.L_86 - .L_85)
.L_85:
        /*007c*/ 	.word	0x00000008
.L_86:


//--------------------- .nv.info._Z10count_pi_3PfS_Pii --------------------------
	.section	.nv.info._Z10count_pi_3PfS_Pii,"",@"SHT_CUDA_INFO"
	.sectionflags	@""
	.align	4


	//----- nvinfo : EIATTR_CUDA_API_VERSION
	.align		4
        /*0000*/ 	.byte	0x04, 0x37
        /*0002*/ 	.short	(.L_88 - .L_87)
.L_87:
        /*0004*/ 	.word	0x00000082


	//----- nvinfo : EIATTR_KPARAM_INFO
	.align		4
.L_88:
        /*0008*/ 	.byte	0x04, 0x17
        /*000a*/ 	.short	(.L_90 - .L_89)
.L_89:
        /*000c*/ 	.word	0x00000000
        /*0010*/ 	.short	0x0003
        /*0012*/ 	.short	0x0018
        /*0014*/ 	.byte	0x00, 0xf0, 0x11, 0x00


	//----- nvinfo : EIATTR_KPARAM_INFO
	.align		4
.L_90:
        /*0018*/ 	.byte	0x04, 0x17
        /*001a*/ 	.short	(.L_92 - .L_91)
.L_91:
        /*001c*/ 	.word	0x00000000
        /*0020*/ 	.short	0x0002
        /*0022*/ 	.short	0x0010
        /*0024*/ 	.byte	0x00, 0xf5, 0x21, 0x00


	//----- nvinfo : EIATTR_KPARAM_INFO
	.align		4
.L_92:
        /*0028*/ 	.byte	0x04, 0x17
        /*002a*/ 	.short	(.L_94 - .L_93)
.L_93:
        /*002c*/ 	.word	0x00000000
        /*0030*/ 	.short	0x0001
        /*0032*/ 	.short	0x0008
        /*0034*/ 	.byte	0x00, 0xf5, 0x21, 0x00


	//----- nvinfo : EIATTR_KPARAM_INFO
	.align		4
.L_94:
        /*0038*/ 	.byte	0x04, 0x17
        /*003a*/ 	.short	(.L_96 - .L_95)
.L_95:
        /*003c*/ 	.word	0x00000000
        /*0040*/ 	.short	0x0000
        /*0042*/ 	.short	0x0000
        /*0044*/ 	.byte	0x00, 0xf5, 0x21, 0x00


	//----- nvinfo : EIATTR_SPARSE_MMA_MASK
	.align		4
.L_96:
        /*0048*/ 	.byte	0x03, 0x50
        /*004a*/ 	.short	0x0000


	//----- nvinfo : EIATTR_MAXREG_COUNT
	.align		4
        /*004c*/ 	.byte	0x03, 0x1b
        /*004e*/ 	.short	0x00ff


	//----- nvinfo : EIATTR_NUM_BARRIERS
	.align		4
        /*0050*/ 	.byte	0x02, 0x4c
        /*0052*/ 	.byte	0x01
	.zero		1


	//----- nvinfo : EIATTR_MERCURY_ISA_VERSION
	.align		4
        /*0054*/ 	.byte	0x03, 0x5f
        /*0056*/ 	.short	0x0101


	//----- nvinfo : EIATTR_VRC_CTA_INIT_COUNT
	.align		4
        /*0058*/ 	.byte	0x02, 0x4a
	.zero		1
	.zero		1


	//----- nvinfo : EIATTR_EXIT_INSTR_OFFSETS
	.align		4
        /*005c*/ 	.byte	0x04, 0x1c
        /*005e*/ 	.short	(.L_98 - .L_97)


	//   ....[0]....
.L_97:
        /*0060*/ 	.word	0x000016f0


	//   ....[1]....
        /*0064*/ 	.word	0x00001900


	//----- nvinfo : EIATTR_CRS_STACK_SIZE
	.align		4
.L_98:
        /*0068*/ 	.byte	0x04, 0x1e
        /*006a*/ 	.short	(.L_100 - .L_99)
.L_99:
        /*006c*/ 	.word	0x00000000


	//----- nvinfo : EIATTR_CBANK_PARAM_SIZE
	.align		4
.L_100:
        /*0070*/ 	.byte	0x03, 0x19
        /*0072*/ 	.short	0x001c


	//----- nvinfo : EIATTR_PARAM_CBANK
	.align		4
        /*0074*/ 	.byte	0x04, 0x0a
        /*0076*/ 	.short	(.L_102 - .L_101)
	.align		4
.L_101:
        /*0078*/ 	.word	index@(.nv.constant0._Z10count_pi_3PfS_Pii)
        /*007c*/ 	.short	0x0380
        /*007e*/ 	.short	0x001c


	//----- nvinfo : EIATTR_SW_WAR
	.align		4
.L_102:
        /*0080*/ 	.byte	0x04, 0x36
        /*0082*/ 	.short	(.L_104 - .L_103)
.L_103:
        /*0084*/ 	.word	0x00000008
.L_104:


//--------------------- .nv.info._Z10count_pi_2PfS_Pii --------------------------
	.section	.nv.info._Z10count_pi_2PfS_Pii,"",@"SHT_CUDA_INFO"
	.sectionflags	@""
	.align	4


	//----- nvinfo : EIATTR_CUDA_API_VERSION
	.align		4
        /*0000*/ 	.byte	0x04, 0x37
        /*0002*/ 	.short	(.L_106 - .L_105)
.L_105:
        /*0004*/ 	.word	0x00000082


	//----- nvinfo : EIATTR_KPARAM_INFO
	.align		4
.L_106:
        /*0008*/ 	.byte	0x04, 0x17
        /*000a*/ 	.short	(.L_108 - .L_107)
.L_107:
        /*000c*/ 	.word	0x00000000
        /*0010*/ 	.short	0x0003
        /*0012*/ 	.short	0x0018
        /*0014*/ 	.byte	0x00, 0xf0, 0x11, 0x00


	//----- nvinfo : EIATTR_KPARAM_INFO
	.align		4
.L_108:
        /*0018*/ 	.byte	0x04, 0x17
        /*001a*/ 	.short	(.L_110 - .L_109)
.L_109:
        /*001c*/ 	.word	0x00000000
        /*0020*/ 	.short	0x0002
        /*0022*/ 	.short	0x0010
        /*0024*/ 	.byte	0x00, 0xf5, 0x21, 0x00


	//----- nvinfo : EIATTR_KPARAM_INFO
	.align		4
.L_110:
        /*0028*/ 	.byte	0x04, 0x17
        /*002a*/ 	.short	(.L_112 - .L_111)
.L_111:
        /*002c*/ 	.word	0x00000000
        /*0030*/ 	.short	0x0001
        /*0032*/ 	.short	0x0008
        /*0034*/ 	.byte	0x00, 0xf5, 0x21, 0x00


	//----- nvinfo : EIATTR_KPARAM_INFO
	.align		4
.L_112:
        /*0038*/ 	.byte	0x04, 0x17
        /*003a*/ 	.short	(.L_114 - .L_113)
.L_113:
        /*003c*/ 	.word	0x00000000
        /*0040*/ 	.short	0x0000
        /*0042*/ 	.short	0x0000
        /*0044*/ 	.byte	0x00, 0xf5, 0x21, 0x00


	//----- nvinfo : EIATTR_SPARSE_MMA_MASK
	.align		4
.L_114:
        /*0048*/ 	.byte	0x03, 0x50
        /*004a*/ 	.short	0x0000


	//----- nvinfo : EIATTR_MAXREG_COUNT
	.align		4
        /*004c*/ 	.byte	0x03, 0x1b
        /*004e*/ 	.short	0x00ff


	//----- nvinfo : EIATTR_NUM_BARRIERS
	.align		4
        /*0050*/ 	.byte	0x02, 0x4c
        /*0052*/ 	.byte	0x01
	.zero		1


	//----- nvinfo : EIATTR_MERCURY_ISA_VERSION
	.align		4
        /*0054*/ 	.byte	0x03, 0x5f
        /*0056*/ 	.short	0x0101


	//----- nvinfo : EIATTR_VRC_CTA_INIT_COUNT
	.align		4
        /*0058*/ 	.byte	0x02, 0x4a
	.zero		1
	.zero		1


	//----- nvinfo : EIATTR_EXIT_INSTR_OFFSETS
	.align		4
        /*005c*/ 	.byte	0x04, 0x1c
        /*005e*/ 	.short	(.L_116 - .L_115)


	//   ....[0]....
.L_115:
        /*0060*/ 	.word	0x00000700


	//   ....[1]....
        /*0064*/ 	.word	0x00000910


	//----- nvinfo : EIATTR_CRS_STACK_SIZE
	.align		4
.L_116:
        /*0068*/ 	.byte	0x04, 0x1e
        /*006a*/ 	.short	(.L_118 - .L_117)
.L_117:
        /*006c*/ 	.word	0x00000000


	//----- nvinfo : EIATTR_CBANK_PARAM_SIZE
	.align		4
.L_118:
        /*0070*/ 	.byte	0x03, 0x19
        /*0072*/ 	.short	0x001c


	//----- nvinfo : EIATTR_PARAM_CBANK
	.align		4
        /*0074*/ 	.byte	0x04, 0x0a
        /*0076*/ 	.short	(.L_120 - .L_119)
	.align		4
.L_119:
        /*0078*/ 	.word	index@(.nv.constant0._Z10count_pi_2PfS_Pii)
        /*007c*/ 	.short	0x0380
        /*007e*/ 	.short	0x001c


	//----- nvinfo : EIATTR_SW_WAR
	.align		4
.L_120:
        /*0080*/ 	.byte	0x04, 0x36
        /*0082*/ 	.short	(.L_122 - .L_121)
.L_121:
        /*0084*/ 	.word	0x00000008
.L_122:


//--------------------- .nv.info._Z10count_pi_1PfS_Pii --------------------------
	.section	.nv.info._Z10count_pi_1PfS_Pii,"",@"SHT_CUDA_INFO"
	.sectionflags	@""
	.align	4


	//----- nvinfo : EIATTR_CUDA_API_VERSION
	.align		4
        /*0000*/ 	.byte	0x04, 0x37
        /*0002*/ 	.short	(.L_124 - .L_123)
.L_123:
        /*0004*/ 	.word	0x00000082


	//----- nvinfo : EIATTR_KPARAM_INFO
	.align		4
.L_124:
        /*0008*/ 	.byte	0x04, 0x17
        /*000a*/ 	.short	(.L_126 - .L_125)
.L_125:
        /*000c*/ 	.word	0x00000000
        /*0010*/ 	.short	0x0003
        /*0012*/ 	.short	0x0018
        /*0014*/ 	.byte	0x00, 0xf0, 0x11, 0x00


	//----- nvinfo : EIATTR_KPARAM_INFO
	.align		4
.L_126:
        /*0018*/ 	.byte	0x04, 0x17
        /*001a*/ 	.short	(.L_128 - .L_127)
.L_127:
        /*001c*/ 	.word	0x00000000
        /*0020*/ 	.short	0x0002
        /*0022*/ 	.short	0x0010
        /*0024*/ 	.byte	0x00, 0xf5, 0x21, 0x00


	//----- nvinfo : EIATTR_KPARAM_INFO
	.align		4
.L_128:
        /*0028*/ 	.byte	0x04, 0x17
        /*002a*/ 	.short	(.L_130 - .L_129)
.L_129:
        /*002c*/ 	.word	0x00000000
        /*0030*/ 	.short	0x0001
        /*0032*/ 	.short	0x0008
        /*0034*/ 	.byte	0x00, 0xf5, 0x21, 0x00


	//----- nvinfo : EIATTR_KPARAM_INFO
	.align		4
.L_130:
        /*0038*/ 	.byte	0x04, 0x17
        /*003a*/ 	.short	(.L_132 - .L_131)
.L_131:
        /*003c*/ 	.word	0x00000000
        /*0040*/ 	.short	0x0000
        /*0042*/ 	.short	0x0000
        /*0044*/ 	.byte	0x00, 0xf5, 0x21, 0x00


	//----- nvinfo : EIATTR_SPARSE_MMA_MASK
	.align		4
.L_132:
        /*0048*/ 	.byte	0x03, 0x50
        /*004a*/ 	.short	0x0000


	//----- nvinfo : EIATTR_MAXREG_COUNT
	.align		4
        /*004c*/ 	.byte	0x03, 0x1b
        /*004e*/ 	.short	0x00ff


	//----- nvinfo : EIATTR_MERCURY_ISA_VERSION
	.align		4
        /*0050*/ 	.byte	0x03, 0x5f
        /*0052*/ 	.short	0x0101


	//----- nvinfo : EIATTR_VRC_CTA_INIT_COUNT
	.align		4
        /*0054*/ 	.byte	0x02, 0x4a
	.zero		1
	.zero		1


	//----- nvinfo : EIATTR_EXIT_INSTR_OFFSETS
	.align		4
        /*0058*/ 	.byte	0x04, 0x1c
        /*005a*/ 	.short	(.L_134 - .L_133)


	//   ....[0]....
.L_133:
        /*005c*/ 	.word	0x000006c0


	//----- nvinfo : EIATTR_CRS_STACK_SIZE
	.align		4
.L_134:
        /*0060*/ 	.byte	0x04, 0x1e
        /*0062*/ 	.short	(.L_136 - .L_135)
.L_135:
        /*0064*/ 	.word	0x00000000


	//----- nvinfo : EIATTR_CBANK_PARAM_SIZE
	.align		4
.L_136:
        /*0068*/ 	.byte	0x03, 0x19
        /*006a*/ 	.short	0x001c


	//----- nvinfo : EIATTR_PARAM_CBANK
	.align		4
        /*006c*/ 	.byte	0x04, 0x0a
        /*006e*/ 	.short	(.L_138 - .L_137)
	.align		4
.L_137:
        /*0070*/ 	.word	index@(.nv.constant0._Z10count_pi_1PfS_Pii)
        /*0074*/ 	.short	0x0380
        /*0076*/ 	.short	0x001c


	//----- nvinfo : EIATTR_SW_WAR
	.align		4
.L_138:
        /*0078*/ 	.byte	0x04, 0x36
        /*007a*/ 	.short	(.L_140 - .L_139)
.L_139:
        /*007c*/ 	.word	0x00000008
.L_140:


//--------------------- .nv.callgraph             --------------------------
	.section	.nv.callgraph,"",@"SHT_CUDA_CALLGRAPH"
	.align	4
	.sectionentsize	8
	.align		4
        /*0000*/ 	.word	0x00000000
	.align		4
        /*0004*/ 	.word	0xffffffff
	.align		4
        /*0008*/ 	.word	0x00000000
	.align		4
        /*000c*/ 	.word	0xfffffffe
	.align		4
        /*0010*/ 	.word	0x00000000
	.align		4
        /*0014*/ 	.word	0xfffffffd
	.align		4
        /*0018*/ 	.word	0x00000000
	.align		4
        /*001c*/ 	.word	0xfffffffc


//--------------------- .nv.constant4             --------------------------
	.section	.nv.constant4,"a",@progbits
	.align	8
	.align		8
.nv.constant4:
        /*0000*/ 	.dword	precalc_xorwow_matrix
	.align		8
        /*0008*/ 	.dword	precalc_xorwow_offset_matrix
	.align		8
        /*0010*/ 	.dword	mrg32k3aM1
	.align		8
        /*0018*/ 	.dword	mrg32k3aM2
	.align		8
        /*0020*/ 	.dword	mrg32k3aM1SubSeq
	.align		8
        /*0028*/ 	.dword	mrg32k3aM2SubSeq
	.align		8
        /*0030*/ 	.dword	mrg32k3aM1Seq
	.align		8
        /*0038*/ 	.dword	mrg32k3aM2Seq


//--------------------- .nv.constant3             --------------------------
	.section	.nv.constant3,"a",@progbits
	.align	8
.nv.constant3:
	.type		__cr_lgamma_table,@object
	.size		__cr_lgamma_table,(.L_8 - __cr_lgamma_table)
__cr_lgamma_table:
        /*0000*/ 	.byte	0x00, 0x00, 0x00, 0x00, 0x00, 0x00, 0x00, 0x00, 0x00, 0x00, 0x00, 0x00, 0x00, 0x00, 0x00, 0x00
        /*0010*/ 	.byte	0xef, 0x39, 0xfa, 0xfe, 0x42, 0x2e, 0xe6, 0x3f, 0x02, 0x20, 0x2a, 0xfa, 0x0b, 0xab, 0xfc, 0x3f
        /*0020*/ 	.byte	0xf9, 0x2c, 0x92, 0x7c, 0xa7, 0x6c, 0x09, 0x40, 0xc9, 0x79, 0x44, 0x3c, 0x64, 0x26, 0x13, 0x40
        /*0030*/ 	.byte	0xca, 0x01, 0xcf, 0x3a, 0x27, 0x51, 0x1a, 0x40, 0x30, 0xcc, 0x2d, 0xf3, 0xe1, 0x0c, 0x21, 0x40
        /*0040*/ 	.byte	0x0d, 0xb7, 0xfc, 0x82, 0x8e, 0x35, 0x25, 0x40
.L_8:


//--------------------- .text._Z15generate_kernelP17curandStateXORWOWPf --------------------------
	.section	.text._Z15generate_kernelP17curandStateXORWOWPf,"ax",@progbits
	.align	128
        .global         _Z15generate_kernelP17curandStateXORWOWPf
        .type           _Z15generate_kernelP17curandStateXORWOWPf,@function
        .size           _Z15generate_kernelP17curandStateXORWOWPf,(.L_x_50 - _Z15generate_kernelP17curandStateXORWOWPf)
        .other          _Z15generate_kernelP17curandStateXORWOWPf,@"STO_CUDA_ENTRY STV_DEFAULT"
_Z15generate_kernelP17curandStateXORWOWPf:
.text._Z15generate_kernelP17curandStateXORWOWPf:
[----:B------:R-:W-:Y:S01]  /*0000*/  LDC R1, c[0x0][0x37c] ;  /* 0x0000df00ff017b82 */ /* 0x000fe20000000800 */
[----:B------:R-:W0:Y:S07]  /*0010*/  S2R R11, SR_TID.X ;  /* 0x00000000000b7919 */ /* 0x000e2e0000002100 */
[----:B------:R-:W1:Y:S01]  /*0020*/  LDC.64 R2, c[0x0][0x380] ;  /* 0x0000e000ff027b82 */ /* 0x000e620000000a00 */
[----:B------:R-:W2:Y:S01]  /*0030*/  LDCU.64 UR4, c[0x0][0x358] ;  /* 0x00006b00ff0477ac */ /* 0x000ea20008000a00 */
[----:B------:R-:W0:Y:S06]  /*0040*/  S2R R0, SR_CTAID.X ;  /* 0x0000000000007919 */ /* 0x000e2c0000002500 */
[----:B------:R-:W3:Y:S01]  /*0050*/  LDC.64 R8, c[0x0][0x388] ;  /* 0x0000e200ff087b82 */ /* 0x000ee20000000a00 */
[----:B0-----:R-:W-:-:S04]  /*0060*/  IMAD R11, R0, 0x40, R11 ;  /* 0x00000040000b7824 */ /* 0x001fc800078e020b */
[----:B-1----:R-:W-:-:S05]  /*0070*/  IMAD.WIDE R2, R11, 0x30, R2 ;  /* 0x000000300b027825 */ /* 0x002fca00078e0202 */
[----:B--2---:R-:W2:Y:S04]  /*0080*/  LDG.E.64 R12, desc[UR4][R2.64] ;  /* 0x00000004020c7981 */ /* 0x004ea8000c1e1b00 */
[----:B------:R-:W4:Y:S04]  /*0090*/  LDG.E.64 R6, desc[UR4][R2.64+0x10] ;  /* 0x0000100402067981 */ /* 0x000f28000c1e1b00 */
[----:B------:R-:W5:Y:S01]  /*00a0*/  LDG.E.64 R4, desc[UR4][R2.64+0x8] ;  /* 0x0000080402047981 */ /* 0x000f62000c1e1b00 */
[----:B---3--:R-:W-:Y:S01]  /*00b0*/  IMAD.WIDE R8, R11, 0x4, R8 ;  /* 0x000000040b087825 */ /* 0x008fe200078e0208 */
[----:B--2---:R-:W-:-:S03]  /*00c0*/  SHF.R.U32.HI R0, RZ, 0x2, R13 ;  /* 0x00000002ff007819 */ /* 0x004fc6000001160d */
[----:B------:R-:W-:Y:S01]  /*00d0*/  VIADD R12, R12, 0x587c5 ;  /* 0x000587c50c0c7836 */ /* 0x000fe20000000000 */
[----:B------:R-:W-:Y:S01]  /*00e0*/  LOP3.LUT R0, R0, R13, RZ, 0x3c, !PT ;  /* 0x0000000d00007212 */ /* 0x000fe200078e3cff */
[C---:B----4-:R-:W-:Y:S02]  /*00f0*/  IMAD.SHL.U32 R10, R7.reuse, 0x10, RZ ;  /* 0x00000010070a7824 */ /* 0x050fe400078e00ff */
[----:B------:R-:W-:Y:S01]  /*0100*/  IMAD.MOV.U32 R15, RZ, RZ, R6 ;  /* 0x000000ffff0f7224 */ /* 0x000fe200078e0006 */
[----:B------:R-:W-:Y:S01]  /*0110*/  SHF.L.U32 R13, R0, 0x1, RZ ;  /* 0x00000001000d7819 */ /* 0x000fe200000006ff */
[----:B------:R-:W-:Y:S01]  /*0120*/  IMAD.MOV.U32 R16, RZ, RZ, R7 ;  /* 0x000000ffff107224 */ /* 0x000fe200078e0007 */
[----:B-----5:R-:W-:Y:S02]  /*0130*/  MOV R14, R5 ;  /* 0x00000005000e7202 */ /* 0x020fe40000000f00 */
[----:B------:R-:W-:-:S03]  /*0140*/  LOP3.LUT R13, R7, R10, R13, 0x96, !PT ;  /* 0x0000000a070d7212 */ /* 0x000fc600078e960d */
[----:B------:R-:W-:Y:S01]  /*0150*/  STG.E.64 desc[UR4][R2.64+0x8], R14 ;  /* 0x0000080e02007986 */ /* 0x000fe2000c101b04 */
[----:B------:R-:W-:Y:S01]  /*0160*/  LOP3.LUT R17, R13, R0, RZ, 0x3c, !PT ;  /* 0x000000000d117212 */ /* 0x000fe200078e3cff */
[----:B------:R-:W-:-:S03]  /*0170*/  IMAD.MOV.U32 R13, RZ, RZ, 0x2f800000 ;  /* 0x2f800000ff0d7424 */ /* 0x000fc600078e00ff */
[----:B------:R-:W-:Y:S01]  /*0180*/  IADD3 R0, PT, PT, R17, R12, RZ ;  /* 0x0000000c11007210 */ /* 0x000fe20007ffe0ff */
[----:B------:R-:W-:Y:S03]  /*0190*/  STG.E.64 desc[UR4][R2.64+0x10], R16 ;  /* 0x0000101002007986 */ /* 0x000fe6000c101b04 */
[----:B------:R-:W-:-:S05]  /*01a0*/  I2FP.F32.U32 R0, R0 ;  /* 0x0000000000007245 */ /* 0x000fca0000201000 */
[----:B------:R-:W-:Y:S01]  /*01b0*/  FFMA R5, R0, R13, 1.1641532182693481445e-10 ;  /* 0x2f00000000057423 */ /* 0x000fe2000000000d */
[----:B------:R-:W-:-:S05]  /*01c0*/  MOV R13, R4 ;  /* 0x00000004000d7202 */ /* 0x000fca0000000f00 */
[----:B------:R-:W-:Y:S04]  /*01d0*/  STG.E.64 desc[UR4][R2.64], R12 ;  /* 0x0000000c02007986 */ /* 0x000fe8000c101b04 */
[----:B------:R-:W-:Y:S01]  /*01e0*/  STG.E desc[UR4][R8.64], R5 ;  /* 0x0000000508007986 */ /* 0x000fe2000c101904 */
[----:B------:R-:W-:Y:S05]  /*01f0*/  EXIT ;  /* 0x000000000000794d */ /* 0x000fea0003800000 */
.L_x_0:
[----:B------:R-:W-:-:S00]  /*0200*/  BRA `(.L_x_0) ;  /* 0xfffffffc00fc7947 */ /* 0x000fc0000383ffff */
[----:B------:R-:W-:-:S00]  /*0210*/  NOP ;  /* 0x0000000000007918 */ /* 0x000fc00000000000 */
        /* <DEDUP_REMOVED lines=14> */
.L_x_50:


//--------------------- .text._Z12setup_kernelP17curandStateXORWOW --------------------------
	.section	.text._Z12setup_kernelP17curandStateXORWOW,"ax",@progbits
	.align	128
        .global         _Z12setup_kernelP17curandStateXORWOW
        .type           _Z12setup_kernelP17curandStateXORWOW,@function
        .size           _Z12setup_kernelP17curandStateXORWOW,(.L_x_51 - _Z12setup_kernelP17curandStateXORWOW)
        .other          _Z12setup_kernelP17curandStateXORWOW,@"STO_CUDA_ENTRY STV_DEFAULT"
_Z12setup_kernelP17curandStateXORWOW:
.text._Z12setup_kernelP17curandStateXORWOW:
[----:B------:R-:W-:Y:S01]  /*0000*/  LDC R1, c[0x0][0x37c] ;  /* 0x0000df00ff017b82 */ /* 0x000fe20000000800 */
[----:B------:R-:W0:Y:S07]  /*0010*/  S2R R11, SR_TID.X ;  /* 0x00000000000b7919 */ /* 0x000e2e0000002100 */
[----:B------:R-:W1:Y:S01]  /*0020*/  LDC.64 R2, c[0x0][0x380] ;  /* 0x0000e000ff027b82 */ /* 0x000e620000000a00 */
[----:B------:R-:W2:Y:S01]  /*0030*/  LDCU.64 UR4, c[0x0][0x358] ;  /* 0x00006b00ff0477ac */ /* 0x000ea20008000a00 */
[----:B------:R-:W-:Y:S01]  /*0040*/  IMAD.MOV.U32 R4, RZ, RZ, 0x3198c20f ;  /* 0x3198c20fff047424 */ /* 0x000fe200078e00ff */
[----:B------:R-:W0:Y:S01]  /*0050*/  S2R R0, SR_CTAID.X ;  /* 0x0000000000007919 */ /* 0x000e220000002500 */
[----:B------:R-:W-:Y:S01]  /*0060*/  IMAD.MOV.U32 R5, RZ, RZ, 0x5efdb30c ;  /* 0x5efdb30cff057424 */ /* 0x000fe200078e00ff */
[----:B------:R-:W-:Y:S01]  /*0070*/  BSSY.RECONVERGENT B0, `(.L_x_1) ;  /* 0x00000e3000007945 */ /* 0x000fe20003800200 */
[----:B------:R-:W-:-:S02]  /*0080*/  IMAD.MOV.U32 R6, RZ, RZ, 0x423bb012 ;  /* 0x423bb012ff067424 */ /* 0x000fc400078e00ff */
[----:B------:R-:W-:Y:S02]  /*0090*/  IMAD.MOV.U32 R7, RZ, RZ, -0x75bd8fc ;  /* 0xf8a42704ff077424 */ /* 0x000fe400078e00ff */
[----:B------:R-:W-:Y:S02]  /*00a0*/  IMAD.MOV.U32 R8, RZ, RZ, -0x23270784 ;  /* 0xdcd8f87cff087424 */ /* 0x000fe400078e00ff */
[----:B------:R-:W-:Y:S02]  /*00b0*/  IMAD.MOV.U32 R9, RZ, RZ, 0x57fa2510 ;  /* 0x57fa2510ff097424 */ /* 0x000fe400078e00ff */
[----:B0-----:R-:W-:-:S04]  /*00c0*/  IMAD R11, R0, 0x40, R11 ;  /* 0x00000040000b7824 */ /* 0x001fc800078e020b */
[C---:B-1----:R-:W-:Y:S01]  /*00d0*/  IMAD.WIDE R2, R11.reuse, 0x30, R2 ;  /* 0x000000300b027825 */ /* 0x042fe200078e0202 */
[----:B------:R-:W-:-:S04]  /*00e0*/  ISETP.NE.AND P0, PT, R11, RZ, PT ;  /* 0x000000ff0b00720c */ /* 0x000fc80003f05270 */
[----:B--2---:R0:W-:Y:S04]  /*00f0*/  STG.E.64 desc[UR4][R2.64], R4 ;  /* 0x0000000402007986 */ /* 0x0041e8000c101b04 */
[----:B------:R0:W-:Y:S04]  /*0100*/  STG.E.64 desc[UR4][R2.64+0x8], R6 ;  /* 0x0000080602007986 */ /* 0x0001e8000c101b04 */
[----:B------:R0:W-:Y:S01]  /*0110*/  STG.E.64 desc[UR4][R2.64+0x10], R8 ;  /* 0x0000100802007986 */ /* 0x0001e2000c101b04 */
[----:B------:R-:W-:Y:S05]  /*0120*/  @!P0 BRA `(.L_x_2) ;  /* 0x0000000c005c8947 */ /* 0x000fea0003800000 */
[----:B------:R-:W-:Y:S01]  /*0130*/  SHF.R.S32.HI R10, RZ, 0x1f, R11 ;  /* 0x0000001fff0a7819 */ /* 0x000fe2000001140b */
[----:B------:R-:W-:-:S07]  /*0140*/  IMAD.MOV.U32 R12, RZ, RZ, RZ ;  /* 0x000000ffff0c7224 */ /* 0x000fce00078e00ff */
.L_x_8:
[----:B0-----:R-:W-:Y:S01]  /*0150*/  LOP3.LUT R2, R11, 0x3, RZ, 0xc0, !PT ;  /* 0x000000030b027812 */ /* 0x001fe200078ec0ff */
[----:B------:R-:W-:Y:S03]  /*0160*/  BSSY.RECONVERGENT B1, `(.L_x_3) ;  /* 0x00000cd000017945 */ /* 0x000fe60003800200 */
[----:B------:R-:W-:-:S04]  /*0170*/  ISETP.NE.U32.AND P0, PT, R2, RZ, PT ;  /* 0x000000ff0200720c */ /* 0x000fc80003f05070 */
[----:B------:R-:W-:-:S13]  /*0180*/  ISETP.NE.AND.EX P0, PT, RZ, RZ, PT, P0 ;  /* 0x000000ffff00720c */ /* 0x000fda0003f05300 */
[----:B------:R-:W-:Y:S05]  /*0190*/  @!P0 BRA `(.L_x_4) ;  /* 0x0000000c00248947 */ /* 0x000fea0003800000 */
[----:B------:R-:W0:Y:S01]  /*01a0*/  LDC.64 R4, c[0x4][RZ] ;  /* 0x01000000ff047b82 */ /* 0x000e220000000a00 */
[----:B------:R-:W-:Y:S02]  /*01b0*/  IMAD.MOV.U32 R13, RZ, RZ, RZ ;  /* 0x000000ffff0d7224 */ /* 0x000fe400078e00ff */
[----:B0-----:R-:W-:-:S07]  /*01c0*/  IMAD.WIDE.U32 R4, R12, 0xc80, R4 ;  /* 0x00000c800c047825 */ /* 0x001fce00078e0004 */
.L_x_7:
[----:B0-----:R-:W-:Y:S01]  /*01d0*/  IMAD.MOV.U32 R14, RZ, RZ, RZ ;  /* 0x000000ffff0e7224 */ /* 0x001fe200078e00ff */
[----:B------:R-:W-:Y:S01]  /*01e0*/  CS2R R6, SRZ ;  /* 0x0000000000067805 */ /* 0x000fe2000001ff00 */
[----:B------:R-:W-:Y:S01]  /*01f0*/  IMAD.MOV.U32 R16, RZ, RZ, RZ ;  /* 0x000000ffff107224 */ /* 0x000fe200078e00ff */
[----:B------:R-:W-:-:S07]  /*0200*/  CS2R R2, SRZ ;  /* 0x0000000000027805 */ /* 0x000fce000001ff00 */
.L_x_6:
[----:B------:R-:W0:Y:S01]  /*0210*/  S2R R15, SR_TID.X ;  /* 0x00000000000f7919 */ /* 0x000e220000002100 */
[----:B------:R-:W1:Y:S01]  /*0220*/  LDC.64 R8, c[0x0][0x380] ;  /* 0x0000e000ff087b82 */ /* 0x000e620000000a00 */
[----:B0-----:R-:W-:-:S04]  /*0230*/  IMAD R17, R0, 0x40, R15 ;  /* 0x0000004000117824 */ /* 0x001fc800078e020f */
[----:B-1----:R-:W-:-:S04]  /*0240*/  IMAD.WIDE R8, R17, 0x30, R8 ;  /* 0x0000003011087825 */ /* 0x002fc800078e0208 */
[----:B------:R-:W-:-:S05]  /*0250*/  IMAD.WIDE.U32 R8, R16, 0x4, R8 ;  /* 0x0000000410087825 */ /* 0x000fca00078e0008 */
[----:B------:R0:W5:Y:S01]  /*0260*/  LDG.E R17, desc[UR4][R8.64+0x4] ;  /* 0x0000040408117981 */ /* 0x000162000c1e1900 */
[----:B------:R-:W-:-:S07]  /*0270*/  IMAD.MOV.U32 R18, RZ, RZ, RZ ;  /* 0x000000ffff127224 */ /* 0x000fce00078e00ff */
.L_x_5:
[----:B-----5:R-:W-:Y:S01]  /*0280*/  SHF.R.U32.HI R22, RZ, R18, R17 ;  /* 0x00000012ff167219 */ /* 0x020fe20000011611 */
[----:B0-----:R-:W-:-:S03]  /*0290*/  IMAD.SHL.U32 R9, R16, 0x20, RZ ;  /* 0x0000002010097824 */ /* 0x001fc600078e00ff */
[----:B------:R-:W-:Y:S01]  /*02a0*/  LOP3.LUT R19, R22, 0x1, RZ, 0xc0, !PT ;  /* 0x0000000116137812 */ /* 0x000fe200078ec0ff */
[----:B------:R-:W-:-:S03]  /*02b0*/  IMAD.IADD R8, R9, 0x1, R18 ;  /* 0x0000000109087824 */ /* 0x000fc600078e0212 */
[----:B------:R-:W-:Y:S01]  /*02c0*/  ISETP.NE.U32.AND P0, PT, R19, 0x1, PT ;  /* 0x000000011300780c */ /* 0x000fe20003f05070 */
[----:B------:R-:W-:-:S03]  /*02d0*/  IMAD R9, R8, 0x5, RZ ;  /* 0x0000000508097824 */ /* 0x000fc600078e02ff */
[----:B------:R-:W-:Y:S01]  /*02e0*/  R2P PR, R22, 0x7e ;  /* 0x0000007e16007804 */ /* 0x000fe20000000000 */
[----:B------:R-:W-:-:S08]  /*02f0*/  IMAD.WIDE.U32 R8, R9, 0x4, R4 ;  /* 0x0000000409087825 */ /* 0x000fd000078e0004 */
[----:B------:R-:W2:Y:S04]  /*0300*/  @!P0 LDG.E R19, desc[UR4][R8.64] ;  /* 0x0000000408138981 */ /* 0x000ea8000c1e1900 */
[----:B------:R-:W3:Y:S04]  /*0310*/  @!P0 LDG.E R20, desc[UR4][R8.64+0x10] ;  /* 0x0000100408148981 */ /* 0x000ee8000c1e1900 */
[----:B------:R-:W4:Y:S04]  /*0320*/  @P1 LDG.E R21, desc[UR4][R8.64+0x14] ;  /* 0x0000140408151981 */ /* 0x000f28000c1e1900 */
[----:B------:R-:W4:Y:S04]  /*0330*/  @P2 LDG.E R23, desc[UR4][R8.64+0x28] ;  /* 0x0000280408172981 */ /* 0x000f28000c1e1900 */
[----:B------:R-:W4:Y:S04]  /*0340*/  @P1 LDG.E R24, desc[UR4][R8.64+0x24] ;  /* 0x0000240408181981 */ /* 0x000f28000c1e1900 */
[----:B------:R-:W4:Y:S04]  /*0350*/  @P2 LDG.E R26, desc[UR4][R8.64+0x38] ;  /* 0x00003804081a2981 */ /* 0x000f28000c1e1900 */
[----:B------:R-:W4:Y:S04]  /*0360*/  @P3 LDG.E R25, desc[UR4][R8.64+0x3c] ;  /* 0x00003c0408193981 */ /* 0x000f28000c1e1900 */
[----:B------:R-:W4:Y:S01]  /*0370*/  @P4 LDG.E R27, desc[UR4][R8.64+0x50] ;  /* 0x00005004081b4981 */ /* 0x000f22000c1e1900 */
[----:B--2---:R-:W-:-:S03]  /*0380*/  @!P0 LOP3.LUT R14, R14, R19, RZ, 0x3c, !PT ;  /* 0x000000130e0e8212 */ /* 0x004fc600078e3cff */
[----:B------:R-:W2:Y:S01]  /*0390*/  @!P0 LDG.E R19, desc[UR4][R8.64+0x4] ;  /* 0x0000040408138981 */ /* 0x000ea2000c1e1900 */
[----:B---3--:R-:W-:-:S03]  /*03a0*/  @!P0 LOP3.LUT R7, R7, R20, RZ, 0x3c, !PT ;  /* 0x0000001407078212 */ /* 0x008fc600078e3cff */
[----:B------:R-:W3:Y:S01]  /*03b0*/  @!P0 LDG.E R20, desc[UR4][R8.64+0x8] ;  /* 0x0000080408148981 */ /* 0x000ee2000c1e1900 */
[----:B----4-:R-:W-:-:S03]  /*03c0*/  @P1 LOP3.LUT R14, R14, R21, RZ, 0x3c, !PT ;  /* 0x000000150e0e1212 */ /* 0x010fc600078e3cff */
[----:B------:R-:W4:Y:S01]  /*03d0*/  @!P0 LDG.E R21, desc[UR4][R8.64+0xc] ;  /* 0x00000c0408158981 */ /* 0x000f22000c1e1900 */
[----:B------:R-:W-:-:S03]  /*03e0*/  @P2 LOP3.LUT R14, R14, R23, RZ, 0x3c, !PT ;  /* 0x000000170e0e2212 */ /* 0x000fc600078e3cff */
[----:B------:R-:W4:Y:S01]  /*03f0*/  @P1 LDG.E R23, desc[UR4][R8.64+0x18] ;  /* 0x0000180408171981 */ /* 0x000f22000c1e1900 */
[----:B------:R-:W-:-:S03]  /*0400*/  @P1 LOP3.LUT R7, R7, R24, RZ, 0x3c, !PT ;  /* 0x0000001807071212 */ /* 0x000fc600078e3cff */
[----:B------:R-:W4:Y:S01]  /*0410*/  @P2 LDG.E R24, desc[UR4][R8.64+0x30] ;  /* 0x0000300408182981 */ /* 0x000f22000c1e1900 */
[----:B--2---:R-:W-:-:S03]  /*0420*/  @!P0 LOP3.LUT R2, R2, R19, RZ, 0x3c, !PT ;  /* 0x0000001302028212 */ /* 0x004fc600078e3cff */
[----:B------:R-:W2:Y:S01]  /*0430*/  @P1 LDG.E R19, desc[UR4][R8.64+0x20] ;  /* 0x0000200408131981 */ /* 0x000ea2000c1e1900 */
[----:B---3--:R-:W-:-:S03]  /*0440*/  @!P0 LOP3.LUT R3, R3, R20, RZ, 0x3c, !PT ;  /* 0x0000001403038212 */ /* 0x008fc600078e3cff */
[----:B------:R-:W3:Y:S01]  /*0450*/  @P1 LDG.E R20, desc[UR4][R8.64+0x1c] ;  /* 0x00001c0408141981 */ /* 0x000ee2000c1e1900 */
[----:B----4-:R-:W-:-:S03]  /*0460*/  @!P0 LOP3.LUT R6, R6, R21, RZ, 0x3c, !PT ;  /* 0x0000001506068212 */ /* 0x010fc600078e3cff */
[----:B------:R-:W4:Y:S01]  /*0470*/  @P2 LDG.E R21, desc[UR4][R8.64+0x2c] ;  /* 0x00002c0408152981 */ /* 0x000f22000c1e1900 */
[----:B------:R-:W-:-:S03]  /*0480*/  @P1 LOP3.LUT R2, R2, R23, RZ, 0x3c, !PT ;  /* 0x0000001702021212 */ /* 0x000fc600078e3cff */
[----:B------:R-:W4:Y:S01]  /*0490*/  @P2 LDG.E R23, desc[UR4][R8.64+0x34] ;  /* 0x0000340408172981 */ /* 0x000f22000c1e1900 */
[----:B------:R-:W-:-:S03]  /*04a0*/  @P2 LOP3.LUT R7, R7, R26, RZ, 0x3c, !PT ;  /* 0x0000001a07072212 */ /* 0x000fc600078e3cff */
[----:B------:R-:W4:Y:S01]  /*04b0*/  @P3 LDG.E R26, desc[UR4][R8.64+0x4c] ;  /* 0x00004c04081a3981 */ /* 0x000f22000c1e1900 */
[----:B------:R-:W-:-:S03]  /*04c0*/  @P3 LOP3.LUT R14, R14, R25, RZ, 0x3c, !PT ;  /* 0x000000190e0e3212 */ /* 0x000fc600078e3cff */
[----:B------:R-:W4:Y:S01]  /*04d0*/  @P5 LDG.E R25, desc[UR4][R8.64+0x64] ;  /* 0x0000640408195981 */ /* 0x000f22000c1e1900 */
[----:B--2---:R-:W-:-:S03]  /*04e0*/  @P1 LOP3.LUT R6, R6, R19, RZ, 0x3c, !PT ;  /* 0x0000001306061212 */ /* 0x004fc600078e3cff */
[----:B------:R-:W2:Y:S01]  /*04f0*/  @P3 LDG.E R19, desc[UR4][R8.64+0x40] ;  /* 0x0000400408133981 */ /* 0x000ea2000c1e1900 */
[----:B---3--:R-:W-:-:S03]  /*0500*/  @P1 LOP3.LUT R3, R3, R20, RZ, 0x3c, !PT ;  /* 0x0000001403031212 */ /* 0x008fc600078e3cff */
[----:B------:R-:W3:Y:S01]  /*0510*/  @P3 LDG.E R20, desc[UR4][R8.64+0x44] ;  /* 0x0000440408143981 */ /* 0x000ee2000c1e1900 */
[----:B------:R-:W-:-:S03]  /*0520*/  @P2 LOP3.LUT R3, R3, R24, RZ, 0x3c, !PT ;  /* 0x0000001803032212 */ /* 0x000fc600078e3cff */
[----:B------:R-:W3:Y:S01]  /*0530*/  @P4 LDG.E R24, desc[UR4][R8.64+0x58] ;  /* 0x0000580408184981 */ /* 0x000ee2000c1e1900 */
[----:B----4-:R-:W-:Y:S02]  /*0540*/  @P2 LOP3.LUT R2, R2, R21, RZ, 0x3c, !PT ;  /* 0x0000001502022212 */ /* 0x010fe400078e3cff */
[----:B------:R-:W-:Y:S01]  /*0550*/  @P2 LOP3.LUT R6, R6, R23, RZ, 0x3c, !PT ;  /* 0x0000001706062212 */ /* 0x000fe200078e3cff */
[----:B------:R-:W4:Y:S04]  /*0560*/  @P3 LDG.E R21, desc[UR4][R8.64+0x48] ;  /* 0x0000480408153981 */ /* 0x000f28000c1e1900 */
[----:B------:R-:W4:Y:S01]  /*0570*/  @P4 LDG.E R23, desc[UR4][R8.64+0x54] ;  /* 0x0000540408174981 */ /* 0x000f22000c1e1900 */
[----:B------:R-:W-:Y:S02]  /*0580*/  @P4 LOP3.LUT R14, R14, R27, RZ, 0x3c, !PT ;  /* 0x0000001b0e0e4212 */ /* 0x000fe400078e3cff */
[----:B------:R-:W-:-:S02]  /*0590*/  @P3 LOP3.LUT R7, R7, R26, RZ, 0x3c, !PT ;  /* 0x0000001a07073212 */ /* 0x000fc400078e3cff */
        /* <DEDUP_REMOVED lines=9> */
[----:B----4-:R-:W-:-:S03]  /*0630*/  @P3 LOP3.LUT R6, R6, R21, RZ, 0x3c, !PT ;  /* 0x0000001506063212 */ /* 0x010fc600078e3cff */
[----:B------:R-:W4:Y:S01]  /*0640*/  @P5 LDG.E R21, desc[UR4][R8.64+0x68] ;  /* 0x0000680408155981 */ /* 0x000f22000c1e1900 */
[----:B------:R-:W-:-:S03]  /*0650*/  @P4 LOP3.LUT R2, R2, R23, RZ, 0x3c, !PT ;  /* 0x0000001702024212 */ /* 0x000fc600078e3cff */
[----:B------:R-:W4:Y:S01]  /*0660*/  @P5 LDG.E R23, desc[UR4][R8.64+0x70] ;  /* 0x0000700408175981 */ /* 0x000f22000c1e1900 */
[----:B------:R-:W-:Y:S02]  /*0670*/  LOP3.LUT P0, RZ, R22, 0x80, RZ, 0xc0, !PT ;  /* 0x0000008016ff7812 */ /* 0x000fe4000780c0ff */
[----:B------:R-:W-:Y:S02]  /*0680*/  @P4 LOP3.LUT R7, R7, R26, RZ, 0x3c, !PT ;  /* 0x0000001a07074212 */ /* 0x000fe400078e3cff */
[----:B------:R-:W-:Y:S02]  /*0690*/  @P6 LOP3.LUT R14, R14, R25, RZ, 0x3c, !PT ;  /* 0x000000190e0e6212 */ /* 0x000fe400078e3cff */
[----:B------:R-:W4:Y:S07]  /*06a0*/  @P6 LDG.E R25, desc[UR4][R8.64+0x7c] ;  /* 0x00007c0408196981 */ /* 0x000f2e000c1e1900 */
[----:B------:R-:W4:Y:S04]  /*06b0*/  @P0 LDG.E R27, desc[UR4][R8.64+0x8c] ;  /* 0x00008c04081b0981 */ /* 0x000f28000c1e1900 */
[----:B------:R-:W4:Y:S04]  /*06c0*/  @P0 LDG.E R26, desc[UR4][R8.64+0x94] ;  /* 0x00009404081a0981 */ /* 0x000f28000c1e1900 */
        /* <DEDUP_REMOVED lines=11> */
[----:B------:R-:W-:Y:S02]  /*0780*/  @P6 LOP3.LUT R2, R2, R25, RZ, 0x3c, !PT ;  /* 0x0000001902026212 */ /* 0x000fe400078e3cff */
[----:B------:R-:W-:Y:S02]  /*0790*/  @P0 LOP3.LUT R14, R14, R27, RZ, 0x3c, !PT ;  /* 0x0000001b0e0e0212 */ /* 0x000fe400078e3cff */
[----:B--2---:R-:W-:Y:S02]  /*07a0*/  @P6 LOP3.LUT R6, R6, R19, RZ, 0x3c, !PT ;  /* 0x0000001306066212 */ /* 0x004fe400078e3cff */
[----:B---3--:R-:W-:Y:S02]  /*07b0*/  @P6 LOP3.LUT R3, R3, R20, RZ, 0x3c, !PT ;  /* 0x0000001403036212 */ /* 0x008fe400078e3cff */
[----:B------:R-:W-:Y:S02]  /*07c0*/  @P6 LOP3.LUT R7, R7, R24, RZ, 0x3c, !PT ;  /* 0x0000001807076212 */ /* 0x000fe400078e3cff */
[----:B------:R-:W-:-:S02]  /*07d0*/  @P0 LOP3.LUT R3, R3, R26, RZ, 0x3c, !PT ;  /* 0x0000001a03030212 */ /* 0x000fc400078e3cff */
[----:B----4-:R-:W-:Y:S02]  /*07e0*/  @P0 LOP3.LUT R2, R2, R21, RZ, 0x3c, !PT ;  /* 0x0000001502020212 */ /* 0x010fe400078e3cff */
[----:B------:R-:W-:Y:S02]  /*07f0*/  @P0 LOP3.LUT R7, R7, R28, RZ, 0x3c, !PT ;  /* 0x0000001c07070212 */ /* 0x000fe400078e3cff */
[----:B------:R-:W-:Y:S02]  /*0800*/  @P0 LOP3.LUT R6, R6, R23, RZ, 0x3c, !PT ;  /* 0x0000001706060212 */ /* 0x000fe400078e3cff */
[----:B------:R-:W-:-:S13]  /*0810*/  R2P PR, R22.B1, 0x7f ;  /* 0x0000007f16007804 */ /* 0x000fda0000001000 */
[----:B------:R-:W2:Y:S04]  /*0820*/  @P0 LDG.E R19, desc[UR4][R8.64+0xa0] ;  /* 0x0000a00408130981 */ /* 0x000ea8000c1e1900 */
[----:B------:R-:W3:Y:S04]  /*0830*/  @P1 LDG.E R23, desc[UR4][R8.64+0xb4] ;  /* 0x0000b40408171981 */ /* 0x000ee8000c1e1900 */
[----:B------:R-:W4:Y:S04]  /*0840*/  @P0 LDG.E R21, desc[UR4][R8.64+0xa4] ;  /* 0x0000a40408150981 */ /* 0x000f28000c1e1900 */
[----:B------:R-:W4:Y:S04]  /*0850*/  @P2 LDG.E R25, desc[UR4][R8.64+0xc8] ;  /* 0x0000c80408192981 */ /* 0x000f28000c1e1900 */
[----:B------:R-:W4:Y:S04]  /*0860*/  @P3 LDG.E R27, desc[UR4][R8.64+0xdc] ;  /* 0x0000dc04081b3981 */ /* 0x000f28000c1e1900 */
[----:B------:R-:W4:Y:S04]  /*0870*/  @P0 LDG.E R20, desc[UR4][R8.64+0xa8] ;  /* 0x0000a80408140981 */ /* 0x000f28000c1e1900 */
[----:B------:R-:W4:Y:S04]  /*0880*/  @P0 LDG.E R24, desc[UR4][R8.64+0xb0] ;  /* 0x0000b00408180981 */ /* 0x000f28000c1e1900 */
[----:B------:R-:W4:Y:S04]  /*0890*/  @P4 LDG.E R29, desc[UR4][R8.64+0xf0] ;  /* 0x0000f004081d4981 */ /* 0x000f28000c1e1900 */
[----:B------:R-:W4:Y:S01]  /*08a0*/  @P1 LDG.E R26, desc[UR4][R8.64+0xc4] ;  /* 0x0000c404081a1981 */ /* 0x000f22000c1e1900 */
[----:B--2---:R-:W-:-:S03]  /*08b0*/  @P0 LOP3.LUT R14, R14, R19, RZ, 0x3c, !PT ;  /* 0x000000130e0e0212 */ /* 0x004fc600078e3cff */
[----:B------:R-:W2:Y:S01]  /*08c0*/  @P0 LDG.E R19, desc[UR4][R8.64+0xac] ;  /* 0x0000ac0408130981 */ /* 0x000ea2000c1e1900 */
[----:B---3--:R-:W-:-:S03]  /*08d0*/  @P1 LOP3.LUT R14, R14, R23, RZ, 0x3c, !PT ;  /* 0x000000170e0e1212 */ /* 0x008fc600078e3cff */
[----:B------:R-:W3:Y:S01]  /*08e0*/  @P1 LDG.E R23, desc[UR4][R8.64+0xc0] ;  /* 0x0000c00408171981 */ /* 0x000ee2000c1e1900 */
[----:B----4-:R-:W-:-:S03]  /*08f0*/  @P0 LOP3.LUT R2, R2, R21, RZ, 0x3c, !PT ;  /* 0x0000001502020212 */ /* 0x010fc600078e3cff */
[----:B------:R-:W4:Y:S01]  /*0900*/  @P1 LDG.E R21, desc[UR4][R8.64+0xb8] ;  /* 0x0000b80408151981 */ /* 0x000f22000c1e1900 */
[----:B------:R-:W-:-:S03]  /*0910*/  @P2 LOP3.LUT R14, R14, R25, RZ, 0x3c, !PT ;  /* 0x000000190e0e2212 */ /* 0x000fc600078e3cff */
[----:B------:R-:W4:Y:S01]  /*0920*/  @P5 LDG.E R25, desc[UR4][R8.64+0x104] ;  /* 0x0001040408195981 */ /* 0x000f22000c1e1900 */
[----:B------:R-:W-:-:S03]  /*0930*/  @P3 LOP3.LUT R14, R14, R27, RZ, 0x3c, !PT ;  /* 0x0000001b0e0e3212 */ /* 0x000fc600078e3cff */
[----:B------:R-:W4:Y:S01]  /*0940*/  @P6 LDG.E R27, desc[UR4][R8.64+0x118] ;  /* 0x00011804081b6981 */ /* 0x000f22000c1e1900 */
[----:B------:R-:W-:-:S03]  /*0950*/  @P0 LOP3.LUT R3, R3, R20, RZ, 0x3c, !PT ;  /* 0x0000001403030212 */ /* 0x000fc600078e3cff */
[----:B------:R-:W4:Y:S01]  /*0960*/  @P1 LDG.E R20, desc[UR4][R8.64+0xbc] ;  /* 0x0000bc0408141981 */ /* 0x000f22000c1e1900 */
[----:B------:R-:W-:-:S03]  /*0970*/  @P0 LOP3.LUT R7, R7, R24, RZ, 0x3c, !PT ;  /* 0x0000001807070212 */ /* 0x000fc600078e3cff */
[----:B------:R-:W4:Y:S01]  /*0980*/  @P2 LDG.E R24, desc[UR4][R8.64+0xd8] ;  /* 0x0000d80408182981 */ /* 0x000f22000c1e1900 */
[----:B------:R-:W-:Y:S02]  /*0990*/  @P4 LOP3.LUT R14, R14, R29, RZ, 0x3c, !PT ;  /* 0x0000001d0e0e4212 */ /* 0x000fe400078e3cff */
[----:B------:R-:W-:Y:S02]  /*09a0*/  @P1 LOP3.LUT R7, R7, R26, RZ, 0x3c, !PT ;  /* 0x0000001a07071212 */ /* 0x000fe400078e3cff */
[----:B------:R-:W4:Y:S01]  /*09b0*/  @P3 LDG.E R26, desc[UR4][R8.64+0xe4] ;  /* 0x0000e404081a3981 */ /* 0x000f22000c1e1900 */
[----:B--2---:R-:W-:Y:S02]  /*09c0*/  @P0 LOP3.LUT R6, R6, R19, RZ, 0x3c, !PT ;  /* 0x0000001306060212 */ /* 0x004fe400078e3cff */
[----:B------:R-:W-:Y:S01]  /*09d0*/  LOP3.LUT P0, RZ, R22, 0x8000, RZ, 0xc0, !PT ;  /* 0x0000800016ff7812 */ /* 0x000fe2000780c0ff */
[----:B------:R-:W2:Y:S01]  /*09e0*/  @P2 LDG.E R19, desc[UR4][R8.64+0xcc] ;  /* 0x0000cc0408132981 */ /* 0x000ea2000c1e1900 */
[----:B---3--:R-:W-:-:S03]  /*09f0*/  @P1 LOP3.LUT R6, R6, R23, RZ, 0x3c, !PT ;  /* 0x0000001706061212 */ /* 0x008fc600078e3cff */
[----:B------:R-:W3:Y:S01]  /*0a00*/  @P2 LDG.E R22, desc[UR4][R8.64+0xd0] ;  /* 0x0000d00408162981 */ /* 0x000ee2000c1e1900 */
[----:B----4-:R-:W-:-:S03]  /*0a10*/  @P1 LOP3.LUT R2, R2, R21, RZ, 0x3c, !PT ;  /* 0x0000001502021212 */ /* 0x010fc600078e3cff */
[----:B------:R-:W4:Y:S01]  /*0a20*/  @P2 LDG.E R21, desc[UR4][R8.64+0xd4] ;  /* 0x0000d40408152981 */ /* 0x000f22000c1e1900 */
[----:B------:R-:W-:-:S03]  /*0a30*/  @P5 LOP3.LUT R14, R14, R25, RZ, 0x3c, !PT ;  /* 0x000000190e0e5212 */ /* 0x000fc600078e3cff */
[----:B------:R-:W4:Y:S04]  /*0a40*/  @P3 LDG.E R23, desc[UR4][R8.64+0xe0] ;  /* 0x0000e00408173981 */ /* 0x000f28000c1e1900 */
[----:B------:R-:W4:Y:S01]  /*0a50*/  @P3 LDG.E R25, desc[UR4][R8.64+0xe8] ;  /* 0x0000e80408193981 */ /* 0x000f22000c1e1900 */
[----:B------:R-:W-:-:S03]  /*0a60*/  @P1 LOP3.LUT R3, R3, R20, RZ, 0x3c, !PT ;  /* 0x0000001403031212 */ /* 0x000fc600078e3cff */
[----:B------:R-:W4:Y:S01]  /*0a70*/  @P3 LDG.E R20, desc[UR4][R8.64+0xec] ;  /* 0x0000ec0408143981 */ /* 0x000f22000c1e1900 */
[----:B------:R-:W-:-:S03]  /*0a80*/  @P2 LOP3.LUT R7, R7, R24, RZ, 0x3c, !PT ;  /* 0x0000001807072212 */ /* 0x000fc600078e3cff */
        /* <DEDUP_REMOVED lines=8> */
[----:B------:R-:W-:Y:S02]  /*0b10*/  @P3 LOP3.LUT R3, R3, R26, RZ, 0x3c, !PT ;  /* 0x0000001a03033212 */ /* 0x000fe400078e3cff */
[----:B------:R-:W-:Y:S01]  /*0b20*/  @P3 LOP3.LUT R2, R2, R23, RZ, 0x3c, !PT ;  /* 0x0000001702023212 */ /* 0x000fe200078e3cff */
[----:B------:R-:W4:Y:S01]  /*0b30*/  @P5 LDG.E R26, desc[UR4][R8.64+0x10c] ;  /* 0x00010c04081a5981 */ /* 0x000f22000c1e1900 */
[----:B------:R-:W-:-:S03]  /*0b40*/  @P3 LOP3.LUT R6, R6, R25, RZ, 0x3c, !PT ;  /* 0x0000001906063212 */ /* 0x000fc600078e3cff */
[----:B------:R-:W4:Y:S04]  /*0b50*/  @P5 LDG.E R23, desc[UR4][R8.64+0x108] ;  /* 0x0001080408175981 */ /* 0x000f28000c1e1900 */
        /* <DEDUP_REMOVED lines=19> */
[----:B------:R-:W-:-:S05]  /*0c90*/  VIADD R18, R18, 0x10 ;  /* 0x0000001012127836 */ /* 0x000fca0000000000 */
[----:B------:R-:W-:Y:S02]  /*0ca0*/  ISETP.NE.AND P1, PT, R18, 0x20, PT ;  /* 0x000000201200780c */ /* 0x000fe40003f25270 */
[----:B------:R-:W-:-:S04]  /*0cb0*/  @P5 LOP3.LUT R7, R7, R20, RZ, 0x3c, !PT ;  /* 0x0000001407075212 */ /* 0x000fc800078e3cff */
[----:B------:R-:W-:Y:S02]  /*0cc0*/  @P6 LOP3.LUT R7, R7, R24, RZ, 0x3c, !PT ;  /* 0x0000001807076212 */ /* 0x000fe400078e3cff */
[----:B------:R-:W-:Y:S02]  /*0cd0*/  @P0 LOP3.LUT R14, R14, R27, RZ, 0x3c, !PT ;  /* 0x0000001b0e0e0212 */ /* 0x000fe400078e3cff */
[----:B------:R-:W-:Y:S02]  /*0ce0*/  @P0 LOP3.LUT R7, R7, R28, RZ, 0x3c, !PT ;  /* 0x0000001c07070212 */ /* 0x000fe400078e3cff */
[----:B--2---:R-:W-:Y:S02]  /*0cf0*/  @P6 LOP3.LUT R2, R2, R19, RZ, 0x3c, !PT ;  /* 0x0000001302026212 */ /* 0x004fe400078e3cff */
[----:B---3--:R-:W-:Y:S02]  /*0d00*/  @P6 LOP3.LUT R3, R3, R22, RZ, 0x3c, !PT ;  /* 0x0000001603036212 */ /* 0x008fe400078e3cff */
[----:B----4-:R-:W-:-:S02]  /*0d10*/  @P6 LOP3.LUT R6, R6, R21, RZ, 0x3c, !PT ;  /* 0x0000001506066212 */ /* 0x010fc400078e3cff */
[----:B------:R-:W-:Y:S02]  /*0d20*/  @P0 LOP3.LUT R3, R3, R26, RZ, 0x3c, !PT ;  /* 0x0000001a03030212 */ /* 0x000fe400078e3cff */
[----:B------:R-:W-:Y:S02]  /*0d30*/  @P0 LOP3.LUT R2, R2, R23, RZ, 0x3c, !PT ;  /* 0x0000001702020212 */ /* 0x000fe400078e3cff */
[----:B------:R-:W-:Y:S01]  /*0d40*/  @P0 LOP3.LUT R6, R6, R25, RZ, 0x3c, !PT ;  /* 0x0000001906060212 */ /* 0x000fe200078e3cff */
[----:B------:R-:W-:Y:S06]  /*0d50*/  @P1 BRA `(.L_x_5) ;  /* 0xfffffff400481947 */ /* 0x000fec000383ffff */
[----:B------:R-:W-:-:S05]  /*0d60*/  VIADD R16, R16, 0x1 ;  /* 0x0000000110107836 */ /* 0x000fca0000000000 */
[----:B------:R-:W-:-:S13]  /*0d70*/  ISETP.NE.AND P0, PT, R16, 0x5, PT ;  /* 0x000000051000780c */ /* 0x000fda0003f05270 */
[----:B------:R-:W-:Y:S05]  /*0d80*/  @P0 BRA `(.L_x_6) ;  /* 0xfffffff400200947 */ /* 0x000fea000383ffff */
[----:B------:R-:W0:Y:S01]  /*0d90*/  LDC.64 R8, c[0x0][0x380] ;  /* 0x0000e000ff087b82 */ /* 0x000e220000000a00 */
[----:B------:R-:W-:Y:S01]  /*0da0*/  IMAD R15, R0, 0x40, R15 ;  /* 0x00000040000f7824 */ /* 0x000fe200078e020f */
[----:B------:R-:W-:Y:S01]  /*0db0*/  LOP3.LUT R16, R11, 0x3, RZ, 0xc0, !PT ;  /* 0x000000030b107812 */ /* 0x000fe200078ec0ff */
[----:B------:R-:W-:-:S05]  /*0dc0*/  VIADD R13, R13, 0x1 ;  /* 0x000000010d0d7836 */ /* 0x000fca0000000000 */
[----:B------:R-:W-:Y:S01]  /*0dd0*/  ISETP.GE.U32.AND P0, PT, R13, R16, PT ;  /* 0x000000100d00720c */ /* 0x000fe20003f06070 */
[----:B0-----:R-:W-:-:S05]  /*0de0*/  IMAD.WIDE R8, R15, 0x30, R8 ;  /* 0x000000300f087825 */ /* 0x001fca00078e0208 */
[----:B------:R0:W-:Y:S04]  /*0df0*/  STG.E.64 desc[UR4][R8.64+0x8], R2 ;  /* 0x0000080208007986 */ /* 0x0001e8000c101b04 */
[----:B------:R0:W-:Y:S04]  /*0e00*/  STG.E.64 desc[UR4][R8.64+0x10], R6 ;  /* 0x0000100608007986 */ /* 0x0001e8000c101b04 */
[----:B------:R0:W-:Y:S01]  /*0e10*/  STG.E desc[UR4][R8.64+0x4], R14 ;  /* 0x0000040e08007986 */ /* 0x0001e2000c101904 */
[----:B------:R-:W-:Y:S05]  /*0e20*/  @!P0 BRA `(.L_x_7) ;  /* 0xfffffff000e88947 */ /* 0x000fea000383ffff */
.L_x_4:
[----:B------:R-:W-:Y:S05]  /*0e30*/  BSYNC.RECONVERGENT B1 ;  /* 0x0000000000017941 */ /* 0x000fea0003800200 */
.L_x_3:
[C---:B------:R-:W-:Y:S01]  /*0e40*/  ISETP.GT.U32.AND P0, PT, R11.reuse, 0x3, PT ;  /* 0x000000030b00780c */ /* 0x040fe20003f04070 */
[----:B------:R-:W-:Y:S01]  /*0e50*/  VIADD R12, R12, 0x1 ;  /* 0x000000010c0c7836 */ /* 0x000fe20000000000 */
[--C-:B------:R-:W-:Y:S02]  /*0e60*/  SHF.R.U64 R11, R11, 0x2, R10.reuse ;  /* 0x000000020b0b7819 */ /* 0x100fe4000000120a */
[----:B------:R-:W-:Y:S02]  /*0e70*/  ISETP.GT.U32.AND.EX P0, PT, R10, RZ, PT, P0 ;  /* 0x000000ff0a00720c */ /* 0x000fe40003f04100 */
[----:B------:R-:W-:-:S11]  /*0e80*/  SHF.R.U32.HI R10, RZ, 0x2, R10 ;  /* 0x00000002ff0a7819 */ /* 0x000fd6000001160a */
[----:B------:R-:W-:Y:S05]  /*0e90*/  @P0 BRA `(.L_x_8) ;  /* 0xfffffff000ac0947 */ /* 0x000fea000383ffff */
.L_x_2:
[----:B------:R-:W-:Y:S05]  /*0ea0*/  BSYNC.RECONVERGENT B0 ;  /* 0x0000000000007941 */ /* 0x000fea0003800200 */
.L_x_1:
[----:B0-----:R-:W0:Y:S01]  /*0eb0*/  S2R R5, SR_TID.X ;  /* 0x0000000000057919 */ /* 0x001e220000002100 */
[----:B------:R-:W1:Y:S01]  /*0ec0*/  LDC.64 R2, c[0x0][0x380] ;  /* 0x0000e000ff027b82 */ /* 0x000e620000000a00 */
[----:B0-----:R-:W-:-:S04]  /*0ed0*/  IMAD R5, R0, 0x40, R5 ;  /* 0x0000004000057824 */ /* 0x001fc800078e0205 */
[----:B-1----:R-:W-:-:S05]  /*0ee0*/  IMAD.WIDE R2, R5, 0x30, R2 ;  /* 0x0000003005027825 */ /* 0x002fca00078e0202 */
[----:B------:R-:W-:Y:S04]  /*0ef0*/  STG.E.64 desc[UR4][R2.64+0x18], RZ ;  /* 0x000018ff02007986 */ /* 0x000fe8000c101b04 */
[----:B------:R-:W-:Y:S04]  /*0f00*/  STG.E desc[UR4][R2.64+0x20], RZ ;  /* 0x000020ff02007986 */ /* 0x000fe8000c101904 */
[----:B------:R-:W-:Y:S01]  /*0f10*/  STG.E.64 desc[UR4][R2.64+0x28], RZ ;  /* 0x000028ff02007986 */ /* 0x000fe2000c101b04 */
[----:B------:R-:W-:Y:S05]  /*0f20*/  EXIT ;  /* 0x000000000000794d */ /* 0x000fea0003800000 */
.L_x_9:
        /* <DEDUP_REMOVED lines=13> */
.L_x_51:


//--------------------- .text._Z10count_pi_4PfS_Pii --------------------------
	.section	.text._Z10count_pi_4PfS_Pii,"ax",@progbits
	.align	128
        .global         _Z10count_pi_4PfS_Pii
        .type           _Z10count_pi_4PfS_Pii,@function
        .size           _Z10count_pi_4PfS_Pii,(.L_x_52 - _Z10count_pi_4PfS_Pii)
        .other          _Z10count_pi_4PfS_Pii,@"STO_CUDA_ENTRY STV_DEFAULT"
_Z10count_pi_4PfS_Pii:
.text._Z10count_pi_4PfS_Pii:
[----:B------:R-:W-:Y:S01]  /*0000*/  LDC R1, c[0x0][0x37c] ;  /* 0x0000df00ff017b82 */ /* 0x000fe20000000800 */
[----:B------:R-:W0:Y:S07]  /*0010*/  S2R R0, SR_TID.X ;  /* 0x0000000000007919 */ /* 0x000e2e0000002100 */
[----:B------:R-:W0:Y:S01]  /*0020*/  S2UR UR6, SR_CTAID.X ;  /* 0x00000000000679c3 */ /* 0x000e220000002500 */
[----:B------:R-:W1:Y:S01]  /*0030*/  LDCU UR8, c[0x0][0x398] ;  /* 0x00007300ff0877ac */ /* 0x000e620008000800 */
[----:B------:R-:W-:Y:S01]  /*0040*/  BSSY.RECONVERGENT B2, `(.L_x_10) ;  /* 0x0000164000027945 */ /* 0x000fe20003800200 */
[----:B------:R-:W-:Y:S01]  /*0050*/  HFMA2 R4, -RZ, RZ, 0, 0 ;  /* 0x00000000ff047431 */ /* 0x000fe200000001ff */
[----:B------:R-:W2:Y:S04]  /*0060*/  LDCU.64 UR4, c[0x0][0x358] ;  /* 0x00006b00ff0477ac */ /* 0x000ea80008000a00 */
[----:B------:R-:W0:Y:S01]  /*0070*/  LDC R3, c[0x0][0x360] ;  /* 0x0000d800ff037b82 */ /* 0x000e220000000800 */
[----:B------:R-:W3:Y:S01]  /*0080*/  LDCU UR7, c[0x0][0x370] ;  /* 0x00006e00ff0777ac */ /* 0x000ee20008000800 */
[----:B0-----:R-:W-:-:S02]  /*0090*/  IMAD R0, R3, UR6, R0 ;  /* 0x0000000603007c24 */ /* 0x001fc4000f8e0200 */
[----:B---3--:R-:W-:-:S03]  /*00a0*/  IMAD R3, R3, UR7, RZ ;  /* 0x0000000703037c24 */ /* 0x008fc6000f8e02ff */
[----:B-1----:R-:W-:-:S13]  /*00b0*/  ISETP.GE.AND P0, PT, R0, UR8, PT ;  /* 0x0000000800007c0c */ /* 0x002fda000bf06270 */
[----:B--2---:R-:W-:Y:S05]  /*00c0*/  @P0 BRA `(.L_x_11) ;  /* 0x00000014006c0947 */ /* 0x004fea0003800000 */
[----:B------:R-:W0:Y:S01]  /*00d0*/  I2F.U32.RP R8, R3 ;  /* 0x0000000300087306 */ /* 0x000e220000209000 */
[-C--:B------:R-:W-:Y:S01]  /*00e0*/  IADD3 R2, PT, PT, R0, R3.reuse, RZ ;  /* 0x0000000300027210 */ /* 0x080fe20007ffe0ff */
[----:B------:R-:W-:Y:S01]  /*00f0*/  BSSY.RECONVERGENT B1, `(.L_x_12) ;  /* 0x0000145000017945 */ /* 0x000fe20003800200 */
[----:B------:R-:W-:Y:S02]  /*0100*/  IADD3 R9, PT, PT, RZ, -R3, RZ ;  /* 0x80000003ff097210 */ /* 0x000fe40007ffe0ff */
[C---:B------:R-:W-:Y:S02]  /*0110*/  ISETP.GE.AND P0, PT, R2.reuse, UR8, PT ;  /* 0x0000000802007c0c */ /* 0x040fe4000bf06270 */
[----:B------:R-:W-:Y:S02]  /*0120*/  VIMNMX R7, PT, PT, R2, UR8, !PT ;  /* 0x0000000802077c48 */ /* 0x000fe4000ffe0100 */
[----:B------:R-:W-:Y:S02]  /*0130*/  SEL R6, RZ, 0x1, P0 ;  /* 0x00000001ff067807 */ /* 0x000fe40000000000 */
[----:B------:R-:W-:-:S02]  /*0140*/  ISETP.NE.U32.AND P2, PT, R3, RZ, PT ;  /* 0x000000ff0300720c */ /* 0x000fc40003f45070 */
[----:B------:R-:W-:Y:S01]  /*0150*/  IADD3 R2, PT, PT, R7, -R2, -R6 ;  /* 0x8000000207027210 */ /* 0x000fe20007ffe806 */
[----:B0-----:R-:W0:Y:S01]  /*0160*/  MUFU.RCP R8, R8 ;  /* 0x0000000800087308 */ /* 0x001e220000001000 */
[----:B------:R-:W-:Y:S02]  /*0170*/  MOV R27, R0 ;  /* 0x00000000001b7202 */ /* 0x000fe40000000f00 */
[----:B0-----:R-:W-:-:S05]  /*0180*/  IADD3 R4, PT, PT, R8, 0xffffffe, RZ ;  /* 0x0ffffffe08047810 */ /* 0x001fca0007ffe0ff */
[----:B------:R0:W1:Y:S02]  /*0190*/  F2I.FTZ.U32.TRUNC.NTZ R5, R4 ;  /* 0x0000000400057305 */ /* 0x000064000021f000 */
[----:B0-----:R-:W-:Y:S01]  /*01a0*/  MOV R4, RZ ;  /* 0x000000ff00047202 */ /* 0x001fe20000000f00 */
[----:B-1----:R-:W-:-:S04]  /*01b0*/  IMAD R9, R9, R5, RZ ;  /* 0x0000000509097224 */ /* 0x002fc800078e02ff */
[----:B------:R-:W-:-:S06]  /*01c0*/  IMAD.HI.U32 R5, R5, R9, R4 ;  /* 0x0000000905057227 */ /* 0x000fcc00078e0004 */
[----:B------:R-:W-:-:S05]  /*01d0*/  IMAD.HI.U32 R5, R5, R2, RZ ;  /* 0x0000000205057227 */ /* 0x000fca00078e00ff */
[----:B------:R-:W-:-:S05]  /*01e0*/  IADD3 R4, PT, PT, -R5, RZ, RZ ;  /* 0x000000ff05047210 */ /* 0x000fca0007ffe1ff */
[----:B------:R-:W-:Y:S01]  /*01f0*/  IMAD R2, R3, R4, R2 ;  /* 0x0000000403027224 */ /* 0x000fe200078e0202 */
[----:B------:R-:W-:-:S04]  /*0200*/  MOV R4, RZ ;  /* 0x000000ff00047202 */ /* 0x000fc80000000f00 */
[----:B------:R-:W-:-:S13]  /*0210*/  ISETP.GE.U32.AND P0, PT, R2, R3, PT ;  /* 0x000000030200720c */ /* 0x000fda0003f06070 */
[----:B------:R-:W-:Y:S02]  /*0220*/  @P0 IADD3 R2, PT, PT, -R3, R2, RZ ;  /* 0x0000000203020210 */ /* 0x000fe40007ffe1ff */
[----:B------:R-:W-:Y:S02]  /*0230*/  @P0 IADD3 R5, PT, PT, R5, 0x1, RZ ;  /* 0x0000000105050810 */ /* 0x000fe40007ffe0ff */
[----:B------:R-:W-:-:S13]  /*0240*/  ISETP.GE.U32.AND P1, PT, R2, R3, PT ;  /* 0x000000030200720c */ /* 0x000fda0003f26070 */
[----:B------:R-:W-:Y:S02]  /*0250*/  @P1 IADD3 R5, PT, PT, R5, 0x1, RZ ;  /* 0x0000000105051810 */ /* 0x000fe40007ffe0ff */
[----:B------:R-:W-:-:S05]  /*0260*/  @!P2 LOP3.LUT R5, RZ, R3, RZ, 0x33, !PT ;  /* 0x00000003ff05a212 */ /* 0x000fca00078e33ff */
[----:B------:R-:W-:-:S05]  /*0270*/  IMAD.IADD R5, R6, 0x1, R5 ;  /* 0x0000000106057824 */ /* 0x000fca00078e0205 */
[C---:B------:R-:W-:Y:S02]  /*0280*/  ISETP.GE.U32.AND P0, PT, R5.reuse, 0x3, PT ;  /* 0x000000030500780c */ /* 0x040fe40003f06070 */
[----:B------:R-:W-:-:S04]  /*0290*/  IADD3 R2, PT, PT, R5, 0x1, RZ ;  /* 0x0000000105027810 */ /* 0x000fc80007ffe0ff */
[----:B------:R-:W-:-:S07]  /*02a0*/  LOP3.LUT R5, R2, 0x3, RZ, 0xc0, !PT ;  /* 0x0000000302057812 */ /* 0x000fce00078ec0ff */
[----:B------:R-:W-:Y:S05]  /*02b0*/  @!P0 BRA `(.L_x_13) ;  /* 0x0000001000a08947 */ /* 0x000fea0003800000 */
[----:B------:R-:W-:Y:S01]  /*02c0*/  LOP3.LUT R2, R2, 0xfffffffc, RZ, 0xc0, !PT ;  /* 0xfffffffc02027812 */ /* 0x000fe200078ec0ff */
[----:B------:R-:W0:Y:S01]  /*02d0*/  LDC.64 R12, c[0x0][0x380] ;  /* 0x0000e000ff0c7b82 */ /* 0x000e220000000a00 */
[----:B------:R-:W-:Y:S01]  /*02e0*/  BSSY.RELIABLE B0, `(.L_x_14) ;  /* 0x00000fd000007945 */ /* 0x000fe20003800100 */
[----:B------:R-:W-:Y:S02]  /*02f0*/  MOV R4, RZ ;  /* 0x000000ff00047202 */ /* 0x000fe40000000f00 */
[----:B------:R-:W-:Y:S02]  /*0300*/  IADD3 R2, PT, PT, -R2, RZ, RZ ;  /* 0x000000ff02027210 */ /* 0x000fe40007ffe1ff */
[----:B------:R-:W-:Y:S02]  /*0310*/  MOV R27, R0 ;  /* 0x00000000001b7202 */ /* 0x000fe40000000f00 */
[----:B------:R-:W1:Y:S01]  /*0320*/  LDC.64 R14, c[0x0][0x388] ;  /* 0x0000e200ff0e7b82 */ /* 0x000e620000000a00 */
[----:B------:R-:W-:-:S13]  /*0330*/  ISETP.GE.AND P0, PT, R2, RZ, PT ;  /* 0x000000ff0200720c */ /* 0x000fda0003f06270 */
[----:B------:R-:W-:Y:S05]  /*0340*/  @P0 BRA `(.L_x_15) ;  /* 0x0000000c00d80947 */ /* 0x000fea0003800000 */
[----:B------:R-:W-:Y:S01]  /*0350*/  IADD3 R6, PT, PT, -R2, RZ, RZ ;  /* 0x000000ff02067210 */ /* 0x000fe20007ffe1ff */
[----:B------:R-:W-:Y:S01]  /*0360*/  BSSY.RECONVERGENT B3, `(.L_x_16) ;  /* 0x000009e000037945 */ /* 0x000fe20003800200 */
[----:B------:R-:W-:Y:S02]  /*0370*/  PLOP3.LUT P0, PT, PT, PT, PT, 0x80, 0x8 ;  /* 0x000000000008781c */ /* 0x000fe40003f0f070 */
[----:B------:R-:W-:-:S13]  /*0380*/  ISETP.GT.AND P1, PT, R6, 0xc, PT ;  /* 0x0000000c0600780c */ /* 0x000fda0003f24270 */
[----:B------:R-:W-:Y:S05]  /*0390*/  @!P1 BRA `(.L_x_17) ;  /* 0x0000000800689947 */ /* 0x000fea0003800000 */
[----:B------:R-:W2:Y:S01]  /*03a0*/  LDC.64 R10, c[0x0][0x380] ;  /* 0x0000e000ff0a7b82 */ /* 0x000ea20000000a00 */
[----:B------:R-:W-:-:S07]  /*03b0*/  PLOP3.LUT P0, PT, PT, PT, PT, 0x8, 0x80 ;  /* 0x000000000080781c */ /* 0x000fce0003f0e170 */
[----:B------:R-:W3:Y:S06]  /*03c0*/  LDC.64 R16, c[0x0][0x388] ;  /* 0x0000e200ff107b82 */ /* 0x000eec0000000a00 */
.L_x_18:
[----:B---3--:R-:W-:-:S04]  /*03d0*/  IMAD.WIDE R8, R27, 0x4, R16 ;  /* 0x000000041b087825 */ /* 0x008fc800078e0210 */
[----:B--2---:R-:W-:Y:S01]  /*03e0*/  IMAD.WIDE R24, R27, 0x4, R10 ;  /* 0x000000041b187825 */ /* 0x004fe200078e020a */
[----:B------:R2:W3:Y:S04]  /*03f0*/  LDG.E R23, desc[UR4][R8.64] ;  /* 0x0000000408177981 */ /* 0x0004e8000c1e1900 */
[----:B------:R-:W4:Y:S01]  /*0400*/  LDG.E R7, desc[UR4][R24.64] ;  /* 0x0000000418077981 */ /* 0x000f22000c1e1900 */
[----:B------:R-:W-:-:S04]  /*0410*/  IMAD.WIDE R28, R3, 0x4, R24 ;  /* 0x00000004031c7825 */ /* 0x000fc800078e0218 */
[C---:B--2---:R-:W-:Y:S01]  /*0420*/  IMAD.WIDE R8, R3.reuse, 0x4, R8 ;  /* 0x0000000403087825 */ /* 0x044fe200078e0208 */
[----:B------:R2:W5:Y:S04]  /*0430*/  LDG.E R22, desc[UR4][R28.64] ;  /* 0x000000041c167981 */ /* 0x000568000c1e1900 */
[----:B------:R0:W5:Y:S01]  /*0440*/  LDG.E R19, desc[UR4][R8.64] ;  /* 0x0000000408137981 */ /* 0x000162000c1e1900 */
[----:B------:R-:W-:-:S04]  /*0450*/  IMAD.WIDE R20, R3, 0x4, R8 ;  /* 0x0000000403147825 */ /* 0x000fc800078e0208 */
[C---:B--2---:R-:W-:Y:S01]  /*0460*/  IMAD.WIDE R28, R3.reuse, 0x4, R28 ;  /* 0x00000004031c7825 */ /* 0x044fe200078e021c */
[----:B------:R2:W5:Y:S04]  /*0470*/  LDG.E R6, desc[UR4][R20.64] ;  /* 0x0000000414067981 */ /* 0x000568000c1e1900 */
[----:B------:R-:W5:Y:S01]  /*0480*/  LDG.E R18, desc[UR4][R28.64] ;  /* 0x000000041c127981 */ /* 0x000f62000c1e1900 */
[----:B0-----:R-:W-:-:S04]  /*0490*/  IMAD.WIDE R8, R3, 0x4, R28 ;  /* 0x0000000403087825 */ /* 0x001fc800078e021c */
[----:B--2---:R-:W-:-:S05]  /*04a0*/  IMAD.WIDE R20, R3, 0x4, R20 ;  /* 0x0000000403147825 */ /* 0x004fca00078e0214 */
[----:B------:R0:W2:Y:S01]  /*04b0*/  LDG.E R25, desc[UR4][R20.64] ;  /* 0x0000000414197981 */ /* 0x0000a2000c1e1900 */
[----:B---3--:R-:W-:-:S04]  /*04c0*/  FMUL R26, R23, R23 ;  /* 0x00000017171a7220 */ /* 0x008fc80000400000 */
[----:B----4-:R-:W-:Y:S01]  /*04d0*/  FFMA R26, R7, R7, R26 ;  /* 0x00000007071a7223 */ /* 0x010fe2000000001a */
[----:B------:R-:W-:-:S04]  /*04e0*/  LEA R7, R3, R27, 0x2 ;  /* 0x0000001b03077211 */ /* 0x000fc800078e10ff */
[----:B------:R-:W-:Y:S02]  /*04f0*/  FSETP.GEU.AND P1, PT, R26, 1, PT ;  /* 0x3f8000001a00780b */ /* 0x000fe40003f2e000 */
[----:B------:R3:W4:Y:S01]  /*0500*/  LDG.E R26, desc[UR4][R8.64] ;  /* 0x00000004081a7981 */ /* 0x000722000c1e1900 */
[----:B0-----:R-:W-:-:S04]  /*0510*/  IMAD.WIDE R20, R7, 0x4, R16 ;  /* 0x0000000407147825 */ /* 0x001fc800078e0210 */
[----:B------:R-:W-:Y:S01]  /*0520*/  IMAD.WIDE R28, R7, 0x4, R10 ;  /* 0x00000004071c7825 */ /* 0x000fe200078e020a */
[----:B------:R0:W4:Y:S03]  /*0530*/  LDG.E R24, desc[UR4][R20.64] ;  /* 0x0000000414187981 */ /* 0x000126000c1e1900 */
[----:B-----5:R-:W-:Y:S01]  /*0540*/  FMUL R19, R19, R19 ;  /* 0x0000001313137220 */ /* 0x020fe20000400000 */
[C---:B------:R-:W-:Y:S01]  /*0550*/  VIADD R27, R4.reuse, 0x1 ;  /* 0x00000001041b7836 */ /* 0x040fe20000000000 */
[----:B------:R-:W-:Y:S02]  /*0560*/  @P1 IADD3 R27, PT, PT, R4, RZ, RZ ;  /* 0x000000ff041b1210 */ /* 0x000fe40007ffe0ff */
[----:B------:R-:W5:Y:S01]  /*0570*/  LDG.E R4, desc[UR4][R28.64] ;  /* 0x000000041c047981 */ /* 0x000f62000c1e1900 */
[----:B------:R-:W-:Y:S01]  /*0580*/  FFMA R22, R22, R22, R19 ;  /* 0x0000001616167223 */ /* 0x000fe20000000013 */
[----:B------:R-:W-:Y:S01]  /*0590*/  FMUL R19, R6, R6 ;  /* 0x0000000606137220 */ /* 0x000fe20000400000 */
[----:B---3--:R-:W-:-:S04]  /*05a0*/  IMAD.WIDE R8, R3, 0x4, R20 ;  /* 0x0000000403087825 */ /* 0x008fc800078e0214 */
[----:B------:R-:W-:Y:S01]  /*05b0*/  FFMA R18, R18, R18, R19 ;  /* 0x0000001212127223 */ /* 0x000fe20000000013 */
[C---:B0-----:R-:W-:Y:S01]  /*05c0*/  IMAD.WIDE R20, R3.reuse, 0x4, R28 ;  /* 0x0000000403147825 */ /* 0x041fe200078e021c */
[----:B------:R0:W3:Y:S04]  /*05d0*/  LDG.E R19, desc[UR4][R8.64] ;  /* 0x0000000408137981 */ /* 0x0000e8000c1e1900 */
[----:B------:R1:W3:Y:S01]  /*05e0*/  LDG.E R6, desc[UR4][R20.64] ;  /* 0x0000000414067981 */ /* 0x0002e2000c1e1900 */
[----:B------:R-:W-:Y:S01]  /*05f0*/  FSETP.GEU.AND P2, PT, R22, 1, PT ;  /* 0x3f8000001600780b */ /* 0x000fe20003f4e000 */
[----:B------:R-:W-:-:S04]  /*0600*/  IMAD.WIDE R22, R3, 0x4, R20 ;  /* 0x0000000403167825 */ /* 0x000fc800078e0214 */
[----:B0-----:R-:W-:Y:S01]  /*0610*/  IMAD.WIDE R8, R3, 0x4, R8 ;  /* 0x0000000403087825 */ /* 0x001fe200078e0208 */
[----:B------:R-:W-:Y:S02]  /*0620*/  FSETP.GEU.AND P1, PT, R18, 1, PT ;  /* 0x3f8000001200780b */ /* 0x000fe40003f2e000 */
[----:B------:R-:W3:Y:S04]  /*0630*/  LDG.E R18, desc[UR4][R22.64] ;  /* 0x0000000416127981 */ /* 0x000ee8000c1e1900 */
[----:B------:R0:W3:Y:S01]  /*0640*/  LDG.E R28, desc[UR4][R8.64] ;  /* 0x00000004081c7981 */ /* 0x0000e2000c1e1900 */
[----:B--2---:R-:W-:Y:S01]  /*0650*/  FMUL R25, R25, R25 ;  /* 0x0000001919197220 */ /* 0x004fe20000400000 */
[C---:B-1----:R-:W-:Y:S01]  /*0660*/  IMAD.WIDE R20, R3.reuse, 0x4, R8 ;  /* 0x0000000403147825 */ /* 0x042fe200078e0208 */
[----:B------:R-:W-:-:S05]  /*0670*/  LEA R7, R3, R7, 0x2 ;  /* 0x0000000703077211 */ /* 0x000fca00078e10ff */
[----:B------:R-:W2:Y:S01]  /*0680*/  LDG.E R20, desc[UR4][R20.64] ;  /* 0x0000000414147981 */ /* 0x000ea2000c1e1900 */
[----:B0-----:R-:W-:-:S05]  /*0690*/  IMAD.WIDE R8, R3, 0x4, R22 ;  /* 0x0000000403087825 */ /* 0x001fca00078e0216 */
[----:B------:R-:W2:Y:S01]  /*06a0*/  LDG.E R22, desc[UR4][R8.64] ;  /* 0x0000000408167981 */ /* 0x000ea2000c1e1900 */
[----:B----4-:R-:W-:Y:S01]  /*06b0*/  FFMA R26, R26, R26, R25 ;  /* 0x0000001a1a1a7223 */ /* 0x010fe20000000019 */
[C---:B------:R-:W-:Y:S02]  /*06c0*/  IADD3 R25, PT, PT, R27.reuse, 0x1, RZ ;  /* 0x000000011b197810 */ /* 0x040fe40007ffe0ff */
[----:B------:R-:W-:Y:S02]  /*06d0*/  @P2 IADD3 R25, PT, PT, R27, RZ, RZ ;  /* 0x000000ff1b192210 */ /* 0x000fe40007ffe0ff */
[----:B------:R-:W-:Y:S02]  /*06e0*/  FSETP.GEU.AND P2, PT, R26, 1, PT ;  /* 0x3f8000001a00780b */ /* 0x000fe40003f4e000 */
[C---:B------:R-:W-:Y:S02]  /*06f0*/  IADD3 R26, PT, PT, R25.reuse, 0x1, RZ ;  /* 0x00000001191a7810 */ /* 0x040fe40007ffe0ff */
[----:B------:R-:W-:Y:S01]  /*0700*/  @P1 IADD3 R26, PT, PT, R25, RZ, RZ ;  /* 0x000000ff191a1210 */ /* 0x000fe20007ffe0ff */
[----:B------:R-:W-:-:S04]  /*0710*/  FMUL R25, R24, R24 ;  /* 0x0000001818197220 */ /* 0x000fc80000400000 */
[----:B-----5:R-:W-:Y:S01]  /*0720*/  FFMA R23, R4, R4, R25 ;  /* 0x0000000404177223 */ /* 0x020fe20000000019 */
[----:B------:R-:W-:Y:S01]  /*0730*/  IMAD.WIDE R24, R7, 0x4, R16 ;  /* 0x0000000407187825 */ /* 0x000fe200078e0210 */
[----:B------:R-:W-:-:S03]  /*0740*/  IADD3 R4, PT, PT, R26, 0x1, RZ ;  /* 0x000000011a047810 */ /* 0x000fc60007ffe0ff */
[----:B------:R-:W-:Y:S01]  /*0750*/  FSETP.GEU.AND P1, PT, R23, 1, PT ;  /* 0x3f8000001700780b */ /* 0x000fe20003f2e000 */
[----:B------:R0:W4:Y:S01]  /*0760*/  LDG.E R21, desc[UR4][R24.64] ;  /* 0x0000000418157981 */ /* 0x000122000c1e1900 */
[----:B------:R-:W-:Y:S01]  /*0770*/  @P2 IADD3 R4, PT, PT, R26, RZ, RZ ;  /* 0x000000ff1a042210 */ /* 0x000fe20007ffe0ff */
[----:B------:R-:W-:-:S04]  /*0780*/  IMAD.WIDE R26, R7, 0x4, R10 ;  /* 0x00000004071a7825 */ /* 0x000fc800078e020a */
[----:B---3--:R-:W-:-:S04]  /*0790*/  FMUL R19, R19, R19 ;  /* 0x0000001313137220 */ /* 0x008fc80000400000 */
[----:B------:R-:W-:Y:S02]  /*07a0*/  FFMA R19, R6, R6, R19 ;  /* 0x0000000606137223 */ /* 0x000fe40000000013 */
[----:B------:R-:W3:Y:S01]  /*07b0*/  LDG.E R6, desc[UR4][R26.64] ;  /* 0x000000041a067981 */ /* 0x000ee2000c1e1900 */
[----:B0-----:R-:W-:-:S04]  /*07c0*/  IMAD.WIDE R24, R3, 0x4, R24 ;  /* 0x0000000403187825 */ /* 0x001fc800078e0218 */
[C---:B------:R-:W-:Y:S01]  /*07d0*/  VIADD R23, R4.reuse, 0x1 ;  /* 0x0000000104177836 */ /* 0x040fe20000000000 */
[----:B------:R-:W-:Y:S01]  /*07e0*/  @P1 IADD3 R23, PT, PT, R4, RZ, RZ ;  /* 0x000000ff04171210 */ /* 0x000fe20007ffe0ff */
[----:B------:R-:W-:Y:S01]  /*07f0*/  IMAD.WIDE R8, R3, 0x4, R26 ;  /* 0x0000000403087825 */ /* 0x000fe200078e021a */
[----:B------:R0:W5:Y:S01]  /*0800*/  LDG.E R4, desc[UR4][R24.64] ;  /* 0x0000000418047981 */ /* 0x000162000c1e1900 */
[----:B------:R-:W-:-:S03]  /*0810*/  FSETP.GEU.AND P2, PT, R19, 1, PT ;  /* 0x3f8000001300780b */ /* 0x000fc60003f4e000 */
[----:B------:R1:W5:Y:S01]  /*0820*/  LDG.E R19, desc[UR4][R8.64] ;  /* 0x0000000408137981 */ /* 0x000362000c1e1900 */
[----:B------:R-:W-:Y:S01]  /*0830*/  FMUL R29, R28, R28 ;  /* 0x0000001c1c1d7220 */ /* 0x000fe20000400000 */
[----:B0-----:R-:W-:-:S04]  /*0840*/  IMAD.WIDE R24, R3, 0x4, R24 ;  /* 0x0000000403187825 */ /* 0x001fc800078e0218 */
[----:B------:R-:W-:Y:S01]  /*0850*/  FFMA R26, R18, R18, R29 ;  /* 0x00000012121a7223 */ /* 0x000fe2000000001d */
[----:B------:R-:W-:Y:S01]  /*0860*/  IMAD.WIDE R28, R3, 0x4, R8 ;  /* 0x00000004031c7825 */ /* 0x000fe200078e0208 */
[----:B------:R0:W5:Y:S03]  /*0870*/  LDG.E R18, desc[UR4][R24.64] ;  /* 0x0000000418127981 */ /* 0x000166000c1e1900 */
[----:B------:R-:W-:Y:S02]  /*0880*/  FSETP.GEU.AND P1, PT, R26, 1, PT ;  /* 0x3f8000001a00780b */ /* 0x000fe40003f2e000 */
[----:B------:R0:W5:Y:S01]  /*0890*/  LDG.E R26, desc[UR4][R28.64] ;  /* 0x000000041c1a7981 */ /* 0x000162000c1e1900 */
[----:B--2---:R-:W-:Y:S01]  /*08a0*/  FMUL R27, R20, R20 ;  /* 0x00000014141b7220 */ /* 0x004fe20000400000 */
[----:B------:R-:W-:-:S03]  /*08b0*/  IADD3 R20, PT, PT, R23, 0x1, RZ ;  /* 0x0000000117147810 */ /* 0x000fc60007ffe0ff */
[----:B------:R-:W-:Y:S01]  /*08c0*/  FFMA R27, R22, R22, R27 ;  /* 0x00000016161b7223 */ /* 0x000fe2000000001b */
[----:B------:R-:W-:-:S04]  /*08d0*/  @P2 IADD3 R20, PT, PT, R23, RZ, RZ ;  /* 0x000000ff17142210 */ /* 0x000fc80007ffe0ff */
[----:B------:R-:W-:Y:S02]  /*08e0*/  FSETP.GEU.AND P2, PT, R27, 1, PT ;  /* 0x3f8000001b00780b */ /* 0x000fe40003f4e000 */
[C---:B-1----:R-:W-:Y:S01]  /*08f0*/  IADD3 R8, PT, PT, R20.reuse, 0x1, RZ ;  /* 0x0000000114087810 */ /* 0x042fe20007ffe0ff */
[----:B0-----:R-:W-:Y:S01]  /*0900*/  IMAD.WIDE R24, R3, 0x4, R24 ;  /* 0x0000000403187825 */ /* 0x001fe200078e0218 */
[----:B------:R-:W-:-:S03]  /*0910*/  @P1 IADD3 R8, PT, PT, R20, RZ, RZ ;  /* 0x000000ff14081210 */ /* 0x000fc60007ffe0ff */
[----:B------:R-:W-:Y:S01]  /*0920*/  IMAD.WIDE R28, R3, 0x4, R28 ;  /* 0x00000004031c7825 */ /* 0x000fe200078e021c */
[----:B------:R-:W-:-:S05]  /*0930*/  IADD3 R9, PT, PT, R8, 0x1, RZ ;  /* 0x0000000108097810 */ /* 0x000fca0007ffe0ff */
[----:B------:R-:W-:Y:S02]  /*0940*/  @P2 IADD3 R9, PT, PT, R8, RZ, RZ ;  /* 0x000000ff08092210 */ /* 0x000fe40007ffe0ff */
[----:B------:R-:W2:Y:S01]  /*0950*/  LDG.E R8, desc[UR4][R24.64] ;  /* 0x0000000418087981 */ /* 0x000ea2000c1e1900 */
[----:B----4-:R-:W-:-:S04]  /*0960*/  FMUL R21, R21, R21 ;  /* 0x0000001515157220 */ /* 0x010fc80000400000 */
[----:B---3--:R-:W-:Y:S01]  /*0970*/  FFMA R21, R6, R6, R21 ;  /* 0x0000000606157223 */ /* 0x008fe20000000015 */
[----:B------:R-:W-:-:S04]  /*0980*/  LEA R6, R3, R7, 0x2 ;  /* 0x0000000703067211 */ /* 0x000fc800078e10ff */
[----:B------:R-:W-:Y:S01]  /*0990*/  FSETP.GEU.AND P1, PT, R21, 1, PT ;  /* 0x3f8000001500780b */ /* 0x000fe20003f2e000 */
[----:B-----5:R-:W-:Y:S01]  /*09a0*/  FMUL R20, R4, R4 ;  /* 0x0000000404147220 */ /* 0x020fe20000400000 */
[C---:B------:R-:W-:Y:S01]  /*09b0*/  IMAD.WIDE R22, R6.reuse, 0x4, R10 ;  /* 0x0000000406167825 */ /* 0x040fe200078e020a */
[----:B------:R0:W3:Y:S03]  /*09c0*/  LDG.E R4, desc[UR4][R28.64] ;  /* 0x000000041c047981 */ /* 0x0000e6000c1e1900 */
[----:B------:R-:W-:Y:S01]  /*09d0*/  FFMA R19, R19, R19, R20 ;  /* 0x0000001313137223 */ /* 0x000fe20000000014 */
[----:B------:R-:W-:-:S05]  /*09e0*/  IMAD.WIDE R20, R6, 0x4, R16 ;  /* 0x0000000406147825 */ /* 0x000fca00078e0210 */
[----:B------:R1:W4:Y:S01]  /*09f0*/  LDG.E R25, desc[UR4][R20.64] ;  /* 0x0000000414197981 */ /* 0x000322000c1e1900 */
[C---:B------:R-:W-:Y:S01]  /*0a00*/  VIADD R7, R9.reuse, 0x1 ;  /* 0x0000000109077836 */ /* 0x040fe20000000000 */
[----:B------:R-:W-:Y:S02]  /*0a10*/  @P1 IADD3 R7, PT, PT, R9, RZ, RZ ;  /* 0x000000ff09071210 */ /* 0x000fe40007ffe0ff */
[----:B------:R5:W4:Y:S01]  /*0a20*/  LDG.E R9, desc[UR4][R22.64] ;  /* 0x0000000416097981 */ /* 0x000b22000c1e1900 */
[----:B------:R-:W-:Y:S01]  /*0a30*/  FMUL R27, R18, R18 ;  /* 0x00000012121b7220 */ /* 0x000fe20000400000 */
[----:B0-----:R-:W-:-:S04]  /*0a40*/  IMAD.WIDE R28, R3, 0x4, R22 ;  /* 0x00000004031c7825 */ /* 0x001fc800078e0216 */
[----:B-1----:R-:W-:-:S04]  /*0a50*/  IMAD.WIDE R20, R3, 0x4, R20 ;  /* 0x0000000403147825 */ /* 0x002fc800078e0214 */
[----:B------:R-:W-:Y:S01]  /*0a60*/  FFMA R26, R26, R26, R27 ;  /* 0x0000001a1a1a7223 */ /* 0x000fe2000000001b */
[----:B------:R-:W-:Y:S01]  /*0a70*/  FSETP.GEU.AND P2, PT, R19, 1, PT ;  /* 0x3f8000001300780b */ /* 0x000fe20003f4e000 */
[----:B------:R-:W4:Y:S01]  /*0a80*/  LDG.E R24, desc[UR4][R28.64] ;  /* 0x000000041c187981 */ /* 0x000f22000c1e1900 */
[----:B-----5:R-:W-:-:S03]  /*0a90*/  IMAD.WIDE R22, R3, 0x4, R20 ;  /* 0x0000000403167825 */ /* 0x020fc600078e0214 */
[----:B------:R-:W5:Y:S01]  /*0aa0*/  LDG.E R27, desc[UR4][R20.64] ;  /* 0x00000004141b7981 */ /* 0x000f62000c1e1900 */
[----:B------:R-:W-:-:S05]  /*0ab0*/  IMAD.WIDE R18, R3, 0x4, R28 ;  /* 0x0000000403127825 */ /* 0x000fca00078e021c */
[----:B------:R0:W5:Y:S04]  /*0ac0*/  LDG.E R28, desc[UR4][R18.64] ;  /* 0x00000004121c7981 */ /* 0x000168000c1e1900 */
[----:B------:R1:W5:Y:S01]  /*0ad0*/  LDG.E R20, desc[UR4][R22.64] ;  /* 0x0000000416147981 */ /* 0x000362000c1e1900 */
[----:B0-----:R-:W-:-:S04]  /*0ae0*/  IMAD.WIDE R18, R3, 0x4, R18 ;  /* 0x0000000403127825 */ /* 0x001fc800078e0212 */
[----:B-1----:R-:W-:Y:S02]  /*0af0*/  IMAD.WIDE R22, R3, 0x4, R22 ;  /* 0x0000000403167825 */ /* 0x002fe400078e0216 */
[----:B------:R-:W5:Y:S04]  /*0b00*/  LDG.E R18, desc[UR4][R18.64] ;  /* 0x0000000412127981 */ /* 0x000f68000c1e1900 */
[----:B------:R-:W5:Y:S01]  /*0b10*/  LDG.E R22, desc[UR4][R22.64] ;  /* 0x0000000416167981 */ /* 0x000f62000c1e1900 */
[----:B------:R-:W-:Y:S01]  /*0b20*/  FSETP.GEU.AND P1, PT, R26, 1, PT ;  /* 0x3f8000001a00780b */ /* 0x000fe20003f2e000 */
[----:B--2---:R-:W-:Y:S01]  /*0b30*/  FMUL R29, R8, R8 ;  /* 0x00000008081d7220 */ /* 0x004fe20000400000 */
[C---:B------:R-:W-:Y:S02]  /*0b40*/  IADD3 R8, PT, PT, R7.reuse, 0x1, RZ ;  /* 0x0000000107087810 */ /* 0x040fe40007ffe0ff */
[----:B------:R-:W-:-:S02]  /*0b50*/  @P2 IADD3 R8, PT, PT, R7, RZ, RZ ;  /* 0x000000ff07082210 */ /* 0x000fc40007ffe0ff */
[----:B------:R-:W-:Y:S01]  /*0b60*/  IADD3 R2, PT, PT, R2, 0x10, RZ ;  /* 0x0000001002027810 */ /* 0x000fe20007ffe0ff */
[----:B---3--:R-:W-:Y:S01]  /*0b70*/  FFMA R29, R4, R4, R29 ;  /* 0x00000004041d7223 */ /* 0x008fe2000000001d */
[----:B------:R-:W-:Y:S01]  /*0b80*/  IADD3 R4, PT, PT, R8, 0x1, RZ ;  /* 0x0000000108047810 */ /* 0x000fe20007ffe0ff */
[----:B----4-:R-:W-:-:S03]  /*0b90*/  FMUL R26, R25, R25 ;  /* 0x00000019191a7220 */ /* 0x010fc60000400000 */
[----:B------:R-:W-:Y:S01]  /*0ba0*/  FSETP.GEU.AND P2, PT, R29, 1, PT ;  /* 0x3f8000001d00780b */ /* 0x000fe20003f4e000 */
[----:B------:R-:W-:Y:S01]  /*0bb0*/  FFMA R26, R9, R9, R26 ;  /* 0x00000009091a7223 */ /* 0x000fe2000000001a */
[----:B------:R-:W-:-:S04]  /*0bc0*/  @P1 IADD3 R4, PT, PT, R8, RZ, RZ ;  /* 0x000000ff08041210 */ /* 0x000fc80007ffe0ff */
[----:B------:R-:W-:Y:S01]  /*0bd0*/  FSETP.GEU.AND P1, PT, R26, 1, PT ;  /* 0x3f8000001a00780b */ /* 0x000fe20003f2e000 */
[----:B-----5:R-:W-:Y:S01]  /*0be0*/  FMUL R27, R27, R27 ;  /* 0x0000001b1b1b7220 */ /* 0x020fe20000400000 */
[----:B------:R-:W-:-:S03]  /*0bf0*/  IADD3 R8, PT, PT, R4, 0x1, RZ ;  /* 0x0000000104087810 */ /* 0x000fc60007ffe0ff */
[----:B------:R-:W-:Y:S02]  /*0c00*/  FFMA R27, R24, R24, R27 ;  /* 0x00000018181b7223 */ /* 0x000fe4000000001b */
[----:B------:R-:W-:Y:S01]  /*0c10*/  @P2 IADD3 R8, PT, PT, R4, RZ, RZ ;  /* 0x000000ff04082210 */ /* 0x000fe20007ffe0ff */
[----:B------:R-:W-:Y:S02]  /*0c20*/  FMUL R7, R20, R20 ;  /* 0x0000001414077220 */ /* 0x000fe40000400000 */
[----:B------:R-:W-:Y:S02]  /*0c30*/  FSETP.GEU.AND P2, PT, R27, 1, PT ;  /* 0x3f8000001b00780b */ /* 0x000fe40003f4e000 */
[----:B------:R-:W-:Y:S01]  /*0c40*/  FFMA R7, R28, R28, R7 ;  /* 0x0000001c1c077223 */ /* 0x000fe20000000007 */
[----:B------:R-:W-:Y:S01]  /*0c50*/  IADD3 R4, PT, PT, R8, 0x1, RZ ;  /* 0x0000000108047810 */ /* 0x000fe20007ffe0ff */
[----:B------:R-:W-:-:S03]  /*0c60*/  @P1 IMAD.MOV R4, RZ, RZ, R8 ;  /* 0x000000ffff041224 */ /* 0x000fc600078e0208 */
[----:B------:R-:W-:Y:S02]  /*0c70*/  FSETP.GEU.AND P1, PT, R7, 1, PT ;  /* 0x3f8000000700780b */ /* 0x000fe40003f2e000 */
[----:B------:R-:W-:-:S04]  /*0c80*/  IADD3 R7, PT, PT, R4, 0x1, RZ ;  /* 0x0000000104077810 */ /* 0x000fc80007ffe0ff */
[----:B------:R-:W-:Y:S01]  /*0c90*/  @P2 IADD3 R7, PT, PT, R4, RZ, RZ ;  /* 0x000000ff04072210 */ /* 0x000fe20007ffe0ff */
[----:B------:R-:W-:-:S03]  /*0ca0*/  FMUL R9, R22, R22 ;  /* 0x0000001616097220 */ /* 0x000fc60000400000 */
[C---:B------:R-:W-:Y:S01]  /*0cb0*/  IADD3 R8, PT, PT, R7.reuse, 0x1, RZ ;  /* 0x0000000107087810 */ /* 0x040fe20007ffe0ff */
[----:B------:R-:W-:Y:S02]  /*0cc0*/  FFMA R9, R18, R18, R9 ;  /* 0x0000001212097223 */ /* 0x000fe40000000009 */
[----:B------:R-:W-:Y:S02]  /*0cd0*/  @P1 IADD3 R8, PT, PT, R7, RZ, RZ ;  /* 0x000000ff07081210 */ /* 0x000fe40007ffe0ff */
[----:B------:R-:W-:Y:S02]  /*0ce0*/  ISETP.GE.AND P1, PT, R2, -0xc, PT ;  /* 0xfffffff40200780c */ /* 0x000fe40003f26270 */
[----:B------:R-:W-:Y:S02]  /*0cf0*/  FSETP.GEU.AND P2, PT, R9, 1, PT ;  /* 0x3f8000000900780b */ /* 0x000fe40003f4e000 */
[----:B------:R-:W-:Y:S02]  /*0d00*/  IADD3 R4, PT, PT, R8, 0x1, RZ ;  /* 0x0000000108047810 */ /* 0x000fe40007ffe0ff */
[----:B------:R-:W-:-:S09]  /*0d10*/  LEA R27, R3, R6, 0x2 ;  /* 0x00000006031b7211 */ /* 0x000fd200078e10ff */
[----:B------:R-:W-:Y:S01]  /*0d20*/  @P2 IADD3 R4, PT, PT, R8, RZ, RZ ;  /* 0x000000ff08042210 */ /* 0x000fe20007ffe0ff */
[----:B------:R-:W-:Y:S06]  /*0d30*/  @!P1 BRA `(.L_x_18) ;  /* 0xfffffff400a49947 */ /* 0x000fec000383ffff */
.L_x_17:
[----:B------:R-:W-:Y:S05]  /*0d40*/  BSYNC.RECONVERGENT B3 ;  /* 0x0000000000037941 */ /* 0x000fea0003800200 */
.L_x_16:
[----:B------:R-:W-:Y:S01]  /*0d50*/  IMAD.MOV R6, RZ, RZ, -R2 ;  /* 0x000000ffff067224 */ /* 0x000fe200078e0a02 */
[----:B------:R-:W-:Y:S04]  /*0d60*/  BSSY.RECONVERGENT B3, `(.L_x_19) ;  /* 0x0000051000037945 */ /* 0x000fe80003800200 */
[----:B------:R-:W-:-:S13]  /*0d70*/  ISETP.GT.AND P1, PT, R6, 0x4, PT ;  /* 0x000000040600780c */ /* 0x000fda0003f24270 */
[----:B------:R-:W-:Y:S05]  /*0d80*/  @!P1 BRA `(.L_x_20) ;  /* 0x0000000400389947 */ /* 0x000fea0003800000 */
[----:B------:R-:W2:Y:S08]  /*0d90*/  LDC.64 R22, c[0x0][0x388] ;  /* 0x0000e200ff167b82 */ /* 0x000eb00000000a00 */
[----:B------:R-:W3:Y:S01]  /*0da0*/  LDC.64 R16, c[0x0][0x380] ;  /* 0x0000e000ff107b82 */ /* 0x000ee20000000a00 */
[----:B--2---:R-:W-:-:S05]  /*0db0*/  IMAD.WIDE R18, R27, 0x4, R22 ;  /* 0x000000041b127825 */ /* 0x004fca00078e0216 */
[----:B------:R-:W2:Y:S01]  /*0dc0*/  LDG.E R10, desc[UR4][R18.64] ;  /* 0x00000004120a7981 */ /* 0x000ea2000c1e1900 */
[----:B---3--:R-:W-:-:S05]  /*0dd0*/  IMAD.WIDE R24, R27, 0x4, R16 ;  /* 0x000000041b187825 */ /* 0x008fca00078e0210 */
[----:B------:R3:W4:Y:S01]  /*0de0*/  LDG.E R9, desc[UR4][R24.64] ;  /* 0x0000000418097981 */ /* 0x000722000c1e1900 */
[----:B------:R-:W-:-:S05]  /*0df0*/  IMAD.WIDE R20, R3, 0x4, R18 ;  /* 0x0000000403147825 */ /* 0x000fca00078e0212 */
[----:B------:R5:W4:Y:S01]  /*0e00*/  LDG.E R8, desc[UR4][R20.64] ;  /* 0x0000000414087981 */ /* 0x000b22000c1e1900 */
[C---:B---3--:R-:W-:Y:S01]  /*0e10*/  IMAD.WIDE R24, R3.reuse, 0x4, R24 ;  /* 0x0000000403187825 */ /* 0x048fe200078e0218 */
[----:B------:R-:W-:-:S04]  /*0e20*/  LEA R6, R3, R27, 0x2 ;  /* 0x0000001b03067211 */ /* 0x000fc800078e10ff */
[----:B------:R-:W3:Y:S01]  /*0e30*/  LDG.E R29, desc[UR4][R24.64] ;  /* 0x00000004181d7981 */ /* 0x000ee2000c1e1900 */
[----:B-----5:R-:W-:-:S04]  /*0e40*/  IMAD.WIDE R20, R3, 0x4, R20 ;  /* 0x0000000403147825 */ /* 0x020fc800078e0214 */
[C---:B------:R-:W-:Y:S01]  /*0e50*/  IMAD.WIDE R18, R3.reuse, 0x4, R24 ;  /* 0x0000000403127825 */ /* 0x040fe200078e0218 */
[----:B------:R5:W3:Y:S03]  /*0e60*/  LDG.E R7, desc[UR4][R20.64] ;  /* 0x0000000414077981 */ /* 0x000ae6000c1e1900 */
[C---:B------:R-:W-:Y:S01]  /*0e70*/  IMAD.WIDE R22, R6.reuse, 0x4, R22 ;  /* 0x0000000406167825 */ /* 0x040fe200078e0216 */
[----:B------:R0:W3:Y:S03]  /*0e80*/  LDG.E R28, desc[UR4][R18.64] ;  /* 0x00000004121c7981 */ /* 0x0000e6000c1e1900 */
[----:B------:R-:W-:Y:S01]  /*0e90*/  IMAD.WIDE R16, R6, 0x4, R16 ;  /* 0x0000000406107825 */ /* 0x000fe200078e0210 */
[----:B------:R-:W3:Y:S03]  /*0ea0*/  LDG.E R25, desc[UR4][R22.64] ;  /* 0x0000000416197981 */ /* 0x000ee6000c1e1900 */
[C---:B-----5:R-:W-:Y:S01]  /*0eb0*/  IMAD.WIDE R20, R3.reuse, 0x4, R20 ;  /* 0x0000000403147825 */ /* 0x060fe200078e0214 */
[----:B------:R5:W3:Y:S03]  /*0ec0*/  LDG.E R24, desc[UR4][R16.64] ;  /* 0x0000000410187981 */ /* 0x000ae6000c1e1900 */
[C---:B0-----:R-:W-:Y:S01]  /*0ed0*/  IMAD.WIDE R18, R3.reuse, 0x4, R18 ;  /* 0x0000000403127825 */ /* 0x041fe200078e0212 */
[----:B------:R-:W3:Y:S04]  /*0ee0*/  LDG.E R27, desc[UR4][R20.64] ;  /* 0x00000004141b7981 */ /* 0x000ee8000c1e1900 */
[----:B------:R0:W3:Y:S01]  /*0ef0*/  LDG.E R26, desc[UR4][R18.64] ;  /* 0x00000004121a7981 */ /* 0x0000e2000c1e1900 */
[----:B-----5:R-:W-:-:S04]  /*0f00*/  IMAD.WIDE R16, R3, 0x4, R16 ;  /* 0x0000000403107825 */ /* 0x020fc800078e0210 */
[----:B0-----:R-:W-:-:S05]  /*0f10*/  IMAD.WIDE R18, R3, 0x4, R22 ;  /* 0x0000000403127825 */ /* 0x001fca00078e0216 */
[----:B------:R0:W5:Y:S01]  /*0f20*/  LDG.E R11, desc[UR4][R18.64] ;  /* 0x00000004120b7981 */ /* 0x000162000c1e1900 */
[----:B------:R-:W-:-:S04]  /*0f30*/  IMAD.WIDE R20, R3, 0x4, R18 ;  /* 0x0000000403147825 */ /* 0x000fc800078e0212 */
[----:B------:R-:W-:-:S04]  /*0f40*/  IMAD.WIDE R22, R3, 0x4, R16 ;  /* 0x0000000403167825 */ /* 0x000fc800078e0210 */
[----:B0-----:R-:W-:-:S06]  /*0f50*/  IMAD.WIDE R18, R3, 0x4, R20 ;  /* 0x0000000403127825 */ /* 0x001fcc00078e0214 */
[----:B------:R-:W5:Y:S01]  /*0f60*/  LDG.E R18, desc[UR4][R18.64] ;  /* 0x0000000412127981 */ /* 0x000f62000c1e1900 */
[----:B--2---:R-:W-:-:S04]  /*0f70*/  FMUL R10, R10, R10 ;  /* 0x0000000a0a0a7220 */ /* 0x004fc80000400000 */
[----:B----4-:R-:W-:Y:S02]  /*0f80*/  FFMA R9, R9, R9, R10 ;  /* 0x0000000909097223 */ /* 0x010fe4000000000a */
[----:B------:R-:W2:Y:S03]  /*0f90*/  LDG.E R10, desc[UR4][R20.64] ;  /* 0x00000004140a7981 */ /* 0x000ea6000c1e1900 */
[----:B------:R-:W-:Y:S02]  /*0fa0*/  FSETP.GEU.AND P0, PT, R9, 1, PT ;  /* 0x3f8000000900780b */ /* 0x000fe40003f0e000 */
[----:B------:R0:W4:Y:S04]  /*0fb0*/  LDG.E R9, desc[UR4][R22.64] ;  /* 0x0000000416097981 */ /* 0x000128000c1e1900 */
[----:B------:R-:W4:Y:S01]  /*0fc0*/  LDG.E R20, desc[UR4][R16.64] ;  /* 0x0000000410147981 */ /* 0x000f22000c1e1900 */
[----:B0-----:R-:W-:-:S06]  /*0fd0*/  IMAD.WIDE R22, R3, 0x4, R22 ;  /* 0x0000000403167825 */ /* 0x001fcc00078e0216 */
[----:B------:R-:W4:Y:S01]  /*0fe0*/  LDG.E R22, desc[UR4][R22.64] ;  /* 0x0000000416167981 */ /* 0x000f22000c1e1900 */
[----:B------:R-:W-:-:S04]  /*0ff0*/  FMUL R8, R8, R8 ;  /* 0x0000000808087220 */ /* 0x000fc80000400000 */
[----:B---3--:R-:W-:Y:S01]  /*1000*/  FFMA R8, R29, R29, R8 ;  /* 0x0000001d1d087223 */ /* 0x008fe20000000008 */
[----:B------:R-:W-:-:S04]  /*1010*/  FMUL R21, R7, R7 ;  /* 0x0000000707157220 */ /* 0x000fc80000400000 */
[----:B------:R-:W-:Y:S01]  /*1020*/  FSETP.GEU.AND P1, PT, R8, 1, PT ;  /* 0x3f8000000800780b */ /* 0x000fe20003f2e000 */
[----:B------:R-:W-:Y:S01]  /*1030*/  FFMA R21, R28, R28, R21 ;  /* 0x0000001c1c157223 */ /* 0x000fe20000000015 */
[C---:B------:R-:W-:Y:S01]  /*1040*/  IADD3 R7, PT, PT, R4.reuse, 0x1, RZ ;  /* 0x0000000104077810 */ /* 0x040fe20007ffe0ff */
[----:B------:R-:W-:Y:S01]  /*1050*/  FMUL R27, R27, R27 ;  /* 0x0000001b1b1b7220 */ /* 0x000fe20000400000 */
[----:B------:R-:W-:Y:S02]  /*1060*/  @P0 IADD3 R7, PT, PT, R4, RZ, RZ ;  /* 0x000000ff04070210 */ /* 0x000fe40007ffe0ff */
[----:B------:R-:W-:Y:S01]  /*1070*/  FSETP.GEU.AND P0, PT, R21, 1, PT ;  /* 0x3f8000001500780b */ /* 0x000fe20003f0e000 */
[----:B------:R-:W-:Y:S01]  /*1080*/  FFMA R27, R26, R26, R27 ;  /* 0x0000001a1a1b7223 */ /* 0x000fe2000000001b */
[----:B------:R-:W-:Y:S01]  /*1090*/  IADD3 R4, PT, PT, R7, 0x1, RZ ;  /* 0x0000000107047810 */ /* 0x000fe20007ffe0ff */
[----:B------:R-:W-:-:S04]  /*10a0*/  FMUL R25, R25, R25 ;  /* 0x0000001919197220 */ /* 0x000fc80000400000 */
[----:B------:R-:W-:Y:S02]  /*10b0*/  @P1 IADD3 R4, PT, PT, R7, RZ, RZ ;  /* 0x000000ff07041210 */ /* 0x000fe40007ffe0ff */
[----:B------:R-:W-:Y:S01]  /*10c0*/  FSETP.GEU.AND P1, PT, R27, 1, PT ;  /* 0x3f8000001b00780b */ /* 0x000fe20003f2e000 */
[----:B------:R-:W-:Y:S01]  /*10d0*/  FFMA R25, R24, R24, R25 ;  /* 0x0000001818197223 */ /* 0x000fe20000000019 */
[C---:B------:R-:W-:Y:S02]  /*10e0*/  IADD3 R7, PT, PT, R4.reuse, 0x1, RZ ;  /* 0x0000000104077810 */ /* 0x040fe40007ffe0ff */
[----:B------:R-:W-:Y:S01]  /*10f0*/  @P0 IADD3 R7, PT, PT, R4, RZ, RZ ;  /* 0x000000ff04070210 */ /* 0x000fe20007ffe0ff */
[----:B-----5:R-:W-:Y:S01]  /*1100*/  FMUL R11, R11, R11 ;  /* 0x0000000b0b0b7220 */ /* 0x020fe20000400000 */
[----:B------:R-:W-:Y:S02]  /*1110*/  FSETP.GEU.AND P0, PT, R25, 1, PT ;  /* 0x3f8000001900780b */ /* 0x000fe40003f0e000 */
[----:B------:R-:W-:-:S05]  /*1120*/  IADD3 R4, PT, PT, R7, 0x1, RZ ;  /* 0x0000000107047810 */ /* 0x000fca0007ffe0ff */
[----:B------:R-:W-:-:S05]  /*1130*/  @P1 IMAD.MOV R4, RZ, RZ, R7 ;  /* 0x000000ffff041224 */ /* 0x000fca00078e0207 */
[----:B------:R-:W-:Y:S01]  /*1140*/  IADD3 R8, PT, PT, R4, 0x1, RZ ;  /* 0x0000000104087810 */ /* 0x000fe20007ffe0ff */
[----:B------:R-:W-:Y:S01]  /*1150*/  FMUL R7, R18, R18 ;  /* 0x0000001212077220 */ /* 0x000fe20000400000 */
[----:B------:R-:W-:-:S04]  /*1160*/  @P0 IADD3 R8, PT, PT, R4, RZ, RZ ;  /* 0x000000ff04080210 */ /* 0x000fc80007ffe0ff */
[----:B------:R-:W-:Y:S02]  /*1170*/  IADD3 R4, PT, PT, R8, 0x1, RZ ;  /* 0x0000000108047810 */ /* 0x000fe40007ffe0ff */
[----:B------:R-:W-:Y:S02]  /*1180*/  IADD3 R2, PT, PT, R2, 0x8, RZ ;  /* 0x0000000802027810 */ /* 0x000fe40007ffe0ff */
[----:B------:R-:W-:Y:S01]  /*1190*/  LEA R27, R3, R6, 0x2 ;  /* 0x00000006031b7211 */ /* 0x000fe200078e10ff */
[----:B--2---:R-:W-:Y:S01]  /*11a0*/  FMUL R10, R10, R10 ;  /* 0x0000000a0a0a7220 */ /* 0x004fe20000400000 */
[----:B----4-:R-:W-:-:S03]  /*11b0*/  FFMA R11, R20, R20, R11 ;  /* 0x00000014140b7223 */ /* 0x010fc6000000000b */
[----:B------:R-:W-:Y:S02]  /*11c0*/  FFMA R10, R9, R9, R10 ;  /* 0x00000009090a7223 */ /* 0x000fe4000000000a */
[----:B------:R-:W-:-:S03]  /*11d0*/  FSETP.GEU.AND P1, PT, R11, 1, PT ;  /* 0x3f8000000b00780b */ /* 0x000fc60003f2e000 */
[----:B------:R-:W-:Y:S01]  /*11e0*/  FSETP.GEU.AND P0, PT, R10, 1, PT ;  /* 0x3f8000000a00780b */ /* 0x000fe20003f0e000 */
[----:B------:R-:W-:-:S09]  /*11f0*/  FFMA R7, R22, R22, R7 ;  /* 0x0000001616077223 */ /* 0x000fd20000000007 */
[----:B------:R-:W-:Y:S02]  /*1200*/  @P1 IADD3 R4, PT, PT, R8, RZ, RZ ;  /* 0x000000ff08041210 */ /* 0x000fe40007ffe0ff */
[----:B------:R-:W-:Y:S02]  /*1210*/  FSETP.GEU.AND P1, PT, R7, 1, PT ;  /* 0x3f8000000700780b */ /* 0x000fe40003f2e000 */
[C---:B------:R-:W-:Y:S02]  /*1220*/  IADD3 R7, PT, PT, R4.reuse, 0x1, RZ ;  /* 0x0000000104077810 */ /* 0x040fe40007ffe0ff */
[----:B------:R-:W-:Y:S02]  /*1230*/  @P0 IADD3 R7, PT, PT, R4, RZ, RZ ;  /* 0x000000ff04070210 */ /* 0x000fe40007ffe0ff */
[----:B------:R-:W-:Y:S02]  /*1240*/  PLOP3.LUT P0, PT, PT, PT, PT, 0x8, 0x80 ;  /* 0x000000000080781c */ /* 0x000fe40003f0e170 */
[----:B------:R-:W-:-:S05]  /*1250*/  IADD3 R4, PT, PT, R7, 0x1, RZ ;  /* 0x0000000107047810 */ /* 0x000fca0007ffe0ff */
[----:B------:R-:W-:-:S07]  /*1260*/  @P1 IMAD.MOV R4, RZ, RZ, R7 ;  /* 0x000000ffff041224 */ /* 0x000fce00078e0207 */
.L_x_20:
[----:B------:R-:W-:Y:S05]  /*1270*/  BSYNC.RECONVERGENT B3 ;  /* 0x0000000000037941 */ /* 0x000fea0003800200 */
.L_x_19:
[----:B------:R-:W-:-:S13]  /*1280*/  ISETP.NE.OR P0, PT, R2, RZ, P0 ;  /* 0x000000ff0200720c */ /* 0x000fda0000705670 */
[----:B------:R-:W-:Y:S05]  /*1290*/  @!P0 BREAK.RELIABLE B0 ;  /* 0x0000000000008942 */ /* 0x000fea0003800100 */
[----:B------:R-:W-:Y:S05]  /*12a0*/  @!P0 BRA `(.L_x_13) ;  /* 0x0000000000a48947 */ /* 0x000fea0003800000 */
.L_x_15:
[----:B------:R-:W-:Y:S05]  /*12b0*/  BSYNC.RELIABLE B0 ;  /* 0x0000000000007941 */ /* 0x000fea0003800100 */
.L_x_14:
[----:B-1----:R-:W-:-:S04]  /*12c0*/  IMAD.WIDE R16, R27, 0x4, R14 ;  /* 0x000000041b107825 */ /* 0x002fc800078e020e */
[----:B0-----:R-:W-:Y:S01]  /*12d0*/  IMAD.WIDE R28, R27, 0x4, R12 ;  /* 0x000000041b1c7825 */ /* 0x001fe200078e020c */
[----:B------:R-:W2:Y:S03]  /*12e0*/  LDG.E R18, desc[UR4][R16.64] ;  /* 0x0000000410127981 */ /* 0x000ea6000c1e1900 */
[C---:B------:R-:W-:Y:S01]  /*12f0*/  IMAD.WIDE R6, R3.reuse, 0x4, R16 ;  /* 0x0000000403067825 */ /* 0x040fe200078e0210 */
[----:B------:R-:W3:Y:S03]  /*1300*/  LDG.E R19, desc[UR4][R28.64] ;  /* 0x000000041c137981 */ /* 0x000ee6000c1e1900 */
[C---:B------:R-:W-:Y:S01]  /*1310*/  IMAD.WIDE R20, R3.reuse, 0x4, R28 ;  /* 0x0000000403147825 */ /* 0x040fe200078e021c */
[----:B------:R0:W4:Y:S04]  /*1320*/  LDG.E R22, desc[UR4][R6.64] ;  /* 0x0000000406167981 */ /* 0x000128000c1e1900 */
[----:B------:R-:W5:Y:S01]  /*1330*/  LDG.E R23, desc[UR4][R20.64] ;  /* 0x0000000414177981 */ /* 0x000f62000c1e1900 */
[----:B------:R-:W-:-:S04]  /*1340*/  IMAD.WIDE R8, R3, 0x4, R20 ;  /* 0x0000000403087825 */ /* 0x000fc800078e0214 */
[C---:B0-----:R-:W-:Y:S01]  /*1350*/  IMAD.WIDE R6, R3.reuse, 0x4, R6 ;  /* 0x0000000403067825 */ /* 0x041fe200078e0206 */
[----:B------:R-:W5:Y:S04]  /*1360*/  LDG.E R25, desc[UR4][R8.64] ;  /* 0x0000000408197981 */ /* 0x000f68000c1e1900 */
[----:B------:R0:W5:Y:S01]  /*1370*/  LDG.E R24, desc[UR4][R6.64] ;  /* 0x0000000406187981 */ /* 0x000162000c1e1900 */
[----:B------:R-:W-:-:S04]  /*1380*/  IMAD.WIDE R10, R3, 0x4, R6 ;  /* 0x00000004030a7825 */ /* 0x000fc800078e0206 */
[C---:B------:R-:W-:Y:S02]  /*1390*/  IMAD.WIDE R16, R3.reuse, 0x4, R8 ;  /* 0x0000000403107825 */ /* 0x040fe400078e0208 */
[----:B------:R-:W5:Y:S04]  /*13a0*/  LDG.E R10, desc[UR4][R10.64] ;  /* 0x000000040a0a7981 */ /* 0x000f68000c1e1900 */
[----:B------:R-:W5:Y:S01]  /*13b0*/  LDG.E R16, desc[UR4][R16.64] ;  /* 0x0000000410107981 */ /* 0x000f62000c1e1900 */
[----:B0-----:R-:W-:Y:S02]  /*13c0*/  IADD3 R6, PT, PT, R4, 0x1, RZ ;  /* 0x0000000104067810 */ /* 0x001fe40007ffe0ff */
[----:B------:R-:W-:Y:S02]  /*13d0*/  IADD3 R2, PT, PT, R2, 0x4, RZ ;  /* 0x0000000402027810 */ /* 0x000fe40007ffe0ff */
[----:B------:R-:W-:Y:S01]  /*13e0*/  LEA R27, R3, R27, 0x2 ;  /* 0x0000001b031b7211 */ /* 0x000fe200078e10ff */
[----:B--2---:R-:W-:-:S04]  /*13f0*/  FMUL R18, R18, R18 ;  /* 0x0000001212127220 */ /* 0x004fc80000400000 */
[----:B---3--:R-:W-:Y:S01]  /*1400*/  FFMA R18, R19, R19, R18 ;  /* 0x0000001313127223 */ /* 0x008fe20000000012 */
[----:B----4-:R-:W-:-:S04]  /*1410*/  FMUL R22, R22, R22 ;  /* 0x0000001616167220 */ /* 0x010fc80000400000 */
[----:B------:R-:W-:Y:S01]  /*1420*/  FSETP.GEU.AND P0, PT, R18, 1, PT ;  /* 0x3f8000001200780b */ /* 0x000fe20003f0e000 */
[----:B-----5:R-:W-:-:S05]  /*1430*/  FFMA R22, R23, R23, R22 ;  /* 0x0000001717167223 */ /* 0x020fca0000000016 */
[----:B------:R-:W-:Y:S01]  /*1440*/  FSETP.GEU.AND P1, PT, R22, 1, PT ;  /* 0x3f8000001600780b */ /* 0x000fe20003f2e000 */
[----:B------:R-:W-:-:S04]  /*1450*/  FMUL R24, R24, R24 ;  /* 0x0000001818187220 */ /* 0x000fc80000400000 */
[----:B------:R-:W-:Y:S02]  /*1460*/  FFMA R24, R25, R25, R24 ;  /* 0x0000001919187223 */ /* 0x000fe40000000018 */
[----:B------:R-:W-:-:S03]  /*1470*/  @P0 IADD3 R6, PT, PT, R4, RZ, RZ ;  /* 0x000000ff04060210 */ /* 0x000fc60007ffe0ff */
[----:B------:R-:W-:Y:S01]  /*1480*/  FSETP.GEU.AND P0, PT, R24, 1, PT ;  /* 0x3f8000001800780b */ /* 0x000fe20003f0e000 */
[----:B------:R-:W-:Y:S01]  /*1490*/  FMUL R7, R10, R10 ;  /* 0x0000000a0a077220 */ /* 0x000fe20000400000 */
[C---:B------:R-:W-:Y:S02]  /*14a0*/  IADD3 R4, PT, PT, R6.reuse, 0x1, RZ ;  /* 0x0000000106047810 */ /* 0x040fe40007ffe0ff */
[----:B------:R-:W-:Y:S01]  /*14b0*/  @P1 IADD3 R4, PT, PT, R6, RZ, RZ ;  /* 0x000000ff06041210 */ /* 0x000fe20007ffe0ff */
[----:B------:R-:W-:-:S03]  /*14c0*/  FFMA R7, R16, R16, R7 ;  /* 0x0000001010077223 */ /* 0x000fc60000000007 */
[----:B------:R-:W-:Y:S02]  /*14d0*/  IADD3 R6, PT, PT, R4, 0x1, RZ ;  /* 0x0000000104067810 */ /* 0x000fe40007ffe0ff */
[----:B------:R-:W-:-:S03]  /*14e0*/  FSETP.GEU.AND P1, PT, R7, 1, PT ;  /* 0x3f8000000700780b */ /* 0x000fc60003f2e000 */
[----:B------:R-:W-:Y:S02]  /*14f0*/  @P0 IADD3 R6, PT, PT, R4, RZ, RZ ;  /* 0x000000ff04060210 */ /* 0x000fe40007ffe0ff */
[----:B------:R-:W-:-:S03]  /*1500*/  ISETP.NE.AND P0, PT, R2, RZ, PT ;  /* 0x000000ff0200720c */ /* 0x000fc60003f05270 */
[----:B------:R-:W-:-:S05]  /*1510*/  VIADD R4, R6, 0x1 ;  /* 0x0000000106047836 */ /* 0x000fca0000000000 */
[----:B------:R-:W-:-:S05]  /*1520*/  @P1 IADD3 R4, PT, PT, R6, RZ, RZ ;  /* 0x000000ff06041210 */ /* 0x000fca0007ffe0ff */
[----:B------:R-:W-:Y:S05]  /*1530*/  @P0 BRA `(.L_x_14) ;  /* 0xfffffffc00600947 */ /* 0x000fea000383ffff */
.L_x_13:
[----:B------:R-:W-:Y:S05]  /*1540*/  BSYNC.RECONVERGENT B1 ;  /* 0x0000000000017941 */ /* 0x000fea0003800200 */
.L_x_12:
[----:B------:R-:W-:-:S13]  /*1550*/  ISETP.NE.AND P0, PT, R5, RZ, PT ;  /* 0x000000ff0500720c */ /* 0x000fda0003f05270 */
[----:B------:R-:W-:Y:S05]  /*1560*/  @!P0 BRA `(.L_x_11) ;  /* 0x0000000000448947 */ /* 0x000fea0003800000 */
[----:B------:R-:W2:Y:S01]  /*1570*/  LDC.64 R6, c[0x0][0x380] ;  /* 0x0000e000ff067b82 */ /* 0x000ea20000000a00 */
[----:B------:R-:W-:-:S07]  /*1580*/  IADD3 R5, PT, PT, -R5, RZ, RZ ;  /* 0x000000ff05057210 */ /* 0x000fce0007ffe1ff */
[----:B------:R-:W3:Y:S02]  /*1590*/  LDC.64 R8, c[0x0][0x388] ;  /* 0x0000e200ff087b82 */ /* 0x000ee40000000a00 */
.L_x_21:
[----:B---3--:R-:W-:-:S04]  /*15a0*/  IMAD.WIDE R10, R27, 0x4, R8 ;  /* 0x000000041b0a7825 */ /* 0x008fc800078e0208 */
[----:B0-2---:R-:W-:Y:S02]  /*15b0*/  IMAD.WIDE R12, R27, 0x4, R6 ;  /* 0x000000041b0c7825 */ /* 0x005fe400078e0206 */
[----:B------:R-:W1:Y:S04]  /*15c0*/  LDG.E R10, desc[UR4][R10.64] ;  /* 0x000000040a0a7981 */ /* 0x000e68000c1e1900 */
[----:B------:R-:W2:Y:S01]  /*15d0*/  LDG.E R12, desc[UR4][R12.64] ;  /* 0x000000040c0c7981 */ /* 0x000ea2000c1e1900 */
[----:B------:R-:W-:Y:S02]  /*15e0*/  IADD3 R5, PT, PT, R5, 0x1, RZ ;  /* 0x0000000105057810 */ /* 0x000fe40007ffe0ff */
[----:B------:R-:W-:Y:S02]  /*15f0*/  IADD3 R2, PT, PT, R4, 0x1, RZ ;  /* 0x0000000104027810 */ /* 0x000fe40007ffe0ff */
[----:B------:R-:W-:-:S02]  /*1600*/  ISETP.NE.AND P1, PT, R5, RZ, PT ;  /* 0x000000ff0500720c */ /* 0x000fc40003f25270 */
[----:B------:R-:W-:Y:S01]  /*1610*/  IADD3 R27, PT, PT, R3, R27, RZ ;  /* 0x0000001b031b7210 */ /* 0x000fe20007ffe0ff */
[----:B-1----:R-:W-:-:S04]  /*1620*/  FMUL R15, R10, R10 ;  /* 0x0000000a0a0f7220 */ /* 0x002fc80000400000 */
[----:B--2---:R-:W-:-:S05]  /*1630*/  FFMA R15, R12, R12, R15 ;  /* 0x0000000c0c0f7223 */ /* 0x004fca000000000f */
[----:B------:R-:W-:-:S13]  /*1640*/  FSETP.GEU.AND P0, PT, R15, 1, PT ;  /* 0x3f8000000f00780b */ /* 0x000fda0003f0e000 */
[----:B------:R-:W-:-:S04]  /*1650*/  @P0 IADD3 R2, PT, PT, R4, RZ, RZ ;  /* 0x000000ff04020210 */ /* 0x000fc80007ffe0ff */
[----:B------:R-:W-:Y:S01]  /*1660*/  MOV R4, R2 ;  /* 0x0000000200047202 */ /* 0x000fe20000000f00 */
[----:B------:R-:W-:Y:S06]  /*1670*/  @P1 BRA `(.L_x_21) ;  /* 0xfffffffc00c81947 */ /* 0x000fec000383ffff */
.L_x_11:
[----:B------:R-:W-:Y:S05]  /*1680*/  BSYNC.RECONVERGENT B2 ;  /* 0x0000000000027941 */ /* 0x000fea0003800200 */
.L_x_10:
[----:B------:R-:W-:Y:S05]  /*1690*/  WARPSYNC.ALL ;  /* 0x0000000000007948 */ /* 0x000fea0003800000 */
[----:B------:R-:W2:Y:S02]  /*16a0*/  LDC.64 R2, c[0x0][0x390] ;  /* 0x0000e400ff027b82 */ /* 0x000ea40000000a00 */
[----:B--2---:R-:W-:-:S05]  /*16b0*/  IMAD.WIDE R2, R0, 0x4, R2 ;  /* 0x0000000400027825 */ /* 0x004fca00078e0202 */
[----:B------:R-:W-:Y:S01]  /*16c0*/  STG.E desc[UR4][R2.64], R4 ;  /* 0x0000000402007986 */ /* 0x000fe2000c101904 */
[----:B------:R-:W-:Y:S05]  /*16d0*/  EXIT ;  /* 0x000000000000794d */ /* 0x000fea0003800000 */
.L_x_22:
        /* <DEDUP_REMOVED lines=10> */
.L_x_52:


//--------------------- .text._Z10count_pi_3PfS_Pii --------------------------
	.section	.text._Z10count_pi_3PfS_Pii,"ax",@progbits
	.align	128
        .global         _Z10count_pi_3PfS_Pii
        .type           _Z10count_pi_3PfS_Pii,@function
        .size           _Z10count_pi_3PfS_Pii,(.L_x_53 - _Z10count_pi_3PfS_Pii)
        .other          _Z10count_pi_3PfS_Pii,@"STO_CUDA_ENTRY STV_DEFAULT"
_Z10count_pi_3PfS_Pii:
.text._Z10count_pi_3PfS_Pii:
[----:B------:R-:W-:Y:S01]  /*0000*/  LDC R1, c[0x0][0x37c] ;  /* 0x0000df00ff017b82 */ /* 0x000fe20000000800 */
[----:B------:R-:W0:Y:S01]  /*0010*/  S2R R2, SR_TID.X ;  /* 0x0000000000027919 */ /* 0x000e220000002100 */
[----:B------:R-:W1:Y:S06]  /*0020*/  LDCU UR4, c[0x0][0x360] ;  /* 0x00006c00ff0477ac */ /* 0x000e6c0008000800 */
[----:B------:R-:W1:Y:S01]  /*0030*/  LDC R4, c[0x0][0x370] ;  /* 0x0000dc00ff047b82 */ /* 0x000e620000000800 */
[----:B------:R-:W-:Y:S01]  /*0040*/  BSSY.RECONVERGENT B2, `(.L_x_23) ;  /* 0x0000162000027945 */ /* 0x000fe20003800200 */
[----:B------:R-:W0:Y:S01]  /*0050*/  S2R R0, SR_CTAID.X ;  /* 0x0000000000007919 */ /* 0x000e220000002500 */
[----:B------:R-:W2:Y:S01]  /*0060*/  LDCU UR8, c[0x0][0x398] ;  /* 0x00007300ff0877ac */ /* 0x000ea20008000800 */
[----:B------:R-:W-:Y:S01]  /*0070*/  HFMA2 R5, -RZ, RZ, 0, 0 ;  /* 0x00000000ff057431 */ /* 0x000fe200000001ff */
[----:B------:R-:W3:Y:S01]  /*0080*/  LDCU.64 UR6, c[0x0][0x358] ;  /* 0x00006b00ff0677ac */ /* 0x000ee20008000a00 */
[----:B-1----:R-:W-:-:S02]  /*0090*/  IMAD R4, R4, UR4, RZ ;  /* 0x0000000404047c24 */ /* 0x002fc4000f8e02ff */
[----:B0-----:R-:W-:-:S05]  /*00a0*/  IMAD R7, R0, UR4, R2 ;  /* 0x0000000400077c24 */ /* 0x001fca000f8e0202 */
[----:B--2---:R-:W-:-:S13]  /*00b0*/  ISETP.GE.AND P0, PT, R7, UR8, PT ;  /* 0x0000000807007c0c */ /* 0x004fda000bf06270 */
[----:B---3--:R-:W-:Y:S05]  /*00c0*/  @P0 BRA `(.L_x_24) ;  /* 0x0000001400640947 */ /* 0x008fea0003800000 */
[----:B------:R-:W0:Y:S01]  /*00d0*/  I2F.U32.RP R10, R4 ;  /* 0x00000004000a7306 */ /* 0x000e220000209000 */
[C---:B------:R-:W-:Y:S01]  /*00e0*/  IMAD.IADD R3, R4.reuse, 0x1, R7 ;  /* 0x0000000104037824 */ /* 0x040fe200078e0207 */
[----:B------:R-:W-:Y:S01]  /*00f0*/  IADD3 R11, PT, PT, RZ, -R4, RZ ;  /* 0x80000004ff0b7210 */ /* 0x000fe20007ffe0ff */
[----:B------:R-:W-:Y:S01]  /*0100*/  BSSY.RECONVERGENT B1, `(.L_x_25) ;  /* 0x0000142000017945 */ /* 0x000fe20003800200 */
[----:B------:R-:W-:Y:S02]  /*0110*/  ISETP.NE.U32.AND P2, PT, R4, RZ, PT ;  /* 0x000000ff0400720c */ /* 0x000fe40003f45070 */
[C---:B------:R-:W-:Y:S02]  /*0120*/  ISETP.GE.AND P0, PT, R3.reuse, UR8, PT ;  /* 0x0000000803007c0c */ /* 0x040fe4000bf06270 */
[----:B------:R-:W-:Y:S02]  /*0130*/  VIMNMX R6, PT, PT, R3, UR8, !PT ;  /* 0x0000000803067c48 */ /* 0x000fe4000ffe0100 */
[----:B------:R-:W-:-:S04]  /*0140*/  SEL R5, RZ, 0x1, P0 ;  /* 0x00000001ff057807 */ /* 0x000fc80000000000 */
[----:B------:R-:W-:Y:S01]  /*0150*/  IADD3 R3, PT, PT, R6, -R3, -R5 ;  /* 0x8000000306037210 */ /* 0x000fe20007ffe805 */
[----:B0-----:R-:W0:Y:S02]  /*0160*/  MUFU.RCP R10, R10 ;  /* 0x0000000a000a7308 */ /* 0x001e240000001000 */
[----:B0-----:R-:W-:-:S06]  /*0170*/  IADD3 R8, PT, PT, R10, 0xffffffe, RZ ;  /* 0x0ffffffe0a087810 */ /* 0x001fcc0007ffe0ff */
[----:B------:R0:W1:Y:S02]  /*0180*/  F2I.FTZ.U32.TRUNC.NTZ R9, R8 ;  /* 0x0000000800097305 */ /* 0x000064000021f000 */
[----:B0-----:R-:W-:Y:S01]  /*0190*/  MOV R8, RZ ;  /* 0x000000ff00087202 */ /* 0x001fe20000000f00 */
[----:B-1----:R-:W-:-:S04]  /*01a0*/  IMAD R11, R11, R9, RZ ;  /* 0x000000090b0b7224 */ /* 0x002fc800078e02ff */
[----:B------:R-:W-:-:S06]  /*01b0*/  IMAD.HI.U32 R10, R9, R11, R8 ;  /* 0x0000000b090a7227 */ /* 0x000fcc00078e0008 */
[----:B------:R-:W-:-:S05]  /*01c0*/  IMAD.HI.U32 R10, R10, R3, RZ ;  /* 0x000000030a0a7227 */ /* 0x000fca00078e00ff */
[----:B------:R-:W-:-:S05]  /*01d0*/  IADD3 R6, PT, PT, -R10, RZ, RZ ;  /* 0x000000ff0a067210 */ /* 0x000fca0007ffe1ff */
[----:B------:R-:W-:-:S05]  /*01e0*/  IMAD R3, R4, R6, R3 ;  /* 0x0000000604037224 */ /* 0x000fca00078e0203 */
[----:B------:R-:W-:-:S13]  /*01f0*/  ISETP.GE.U32.AND P0, PT, R3, R4, PT ;  /* 0x000000040300720c */ /* 0x000fda0003f06070 */
[----:B------:R-:W-:Y:S01]  /*0200*/  @P0 IADD3 R3, PT, PT, -R4, R3, RZ ;  /* 0x0000000304030210 */ /* 0x000fe20007ffe1ff */
[----:B------:R-:W-:-:S03]  /*0210*/  @P0 VIADD R10, R10, 0x1 ;  /* 0x000000010a0a0836 */ /* 0x000fc60000000000 */
[----:B------:R-:W-:-:S13]  /*0220*/  ISETP.GE.U32.AND P1, PT, R3, R4, PT ;  /* 0x000000040300720c */ /* 0x000fda0003f26070 */
[----:B------:R-:W-:Y:S02]  /*0230*/  @P1 IADD3 R10, PT, PT, R10, 0x1, RZ ;  /* 0x000000010a0a1810 */ /* 0x000fe40007ffe0ff */
[----:B------:R-:W-:-:S04]  /*0240*/  @!P2 LOP3.LUT R10, RZ, R4, RZ, 0x33, !PT ;  /* 0x00000004ff0aa212 */ /* 0x000fc800078e33ff */
[----:B------:R-:W-:-:S04]  /*0250*/  IADD3 R5, PT, PT, R5, R10, RZ ;  /* 0x0000000a05057210 */ /* 0x000fc80007ffe0ff */
[C---:B------:R-:W-:Y:S02]  /*0260*/  ISETP.GE.U32.AND P0, PT, R5.reuse, 0x3, PT ;  /* 0x000000030500780c */ /* 0x040fe40003f06070 */
[----:B------:R-:W-:Y:S01]  /*0270*/  IADD3 R3, PT, PT, R5, 0x1, RZ ;  /* 0x0000000105037810 */ /* 0x000fe20007ffe0ff */
[----:B------:R-:W-:-:S03]  /*0280*/  IMAD.MOV.U32 R5, RZ, RZ, RZ ;  /* 0x000000ffff057224 */ /* 0x000fc600078e00ff */
[----:B------:R-:W-:-:S07]  /*0290*/  LOP3.LUT R6, R3, 0x3, RZ, 0xc0, !PT ;  /* 0x0000000303067812 */ /* 0x000fce00078ec0ff */
[----:B------:R-:W-:Y:S05]  /*02a0*/  @!P0 BRA `(.L_x_26) ;  /* 0x00000010009c8947 */ /* 0x000fea0003800000 */
[----:B------:R-:W-:Y:S01]  /*02b0*/  LOP3.LUT R3, R3, 0xfffffffc, RZ, 0xc0, !PT ;  /* 0xfffffffc03037812 */ /* 0x000fe200078ec0ff */
[----:B------:R-:W0:Y:S01]  /*02c0*/  LDC.64 R12, c[0x0][0x380] ;  /* 0x0000e000ff0c7b82 */ /* 0x000e220000000a00 */
[----:B------:R-:W-:Y:S01]  /*02d0*/  BSSY.RELIABLE B0, `(.L_x_27) ;  /* 0x00000fc000007945 */ /* 0x000fe20003800100 */
[----:B------:R-:W-:Y:S02]  /*02e0*/  MOV R5, RZ ;  /* 0x000000ff00057202 */ /* 0x000fe40000000f00 */
[----:B------:R-:W-:-:S04]  /*02f0*/  IADD3 R3, PT, PT, -R3, RZ, RZ ;  /* 0x000000ff03037210 */ /* 0x000fc80007ffe1ff */
        /* <DEDUP_REMOVED lines=11> */
.L_x_31:
[----:B---3--:R-:W-:-:S04]  /*03b0*/  IMAD.WIDE R22, R7, 0x4, R16 ;  /* 0x0000000407167825 */ /* 0x008fc800078e0210 */
[----:B--2---:R-:W-:Y:S01]  /*03c0*/  IMAD.WIDE R28, R7, 0x4, R10 ;  /* 0x00000004071c7825 */ /* 0x004fe200078e020a */
[----:B------:R-:W2:Y:S03]  /*03d0*/  LDG.E R26, desc[UR6][R22.64] ;  /* 0x00000006161a7981 */ /* 0x000ea6000c1e1900 */
[C---:B------:R-:W-:Y:S01]  /*03e0*/  IMAD.WIDE R8, R4.reuse, 0x4, R22 ;  /* 0x0000000404087825 */ /* 0x040fe200078e0216 */
[----:B------:R-:W3:Y:S03]  /*03f0*/  LDG.E R25, desc[UR6][R28.64] ;  /* 0x000000061c197981 */ /* 0x000ee6000c1e1900 */
[C---:B------:R-:W-:Y:S01]  /*0400*/  IMAD.WIDE R18, R4.reuse, 0x4, R28 ;  /* 0x0000000404127825 */ /* 0x040fe200078e021c */
[----:B------:R4:W5:Y:S04]  /*0410*/  LDG.E R21, desc[UR6][R8.64] ;  /* 0x0000000608157981 */ /* 0x000968000c1e1900 */
[----:B------:R0:W5:Y:S01]  /*0420*/  LDG.E R20, desc[UR6][R18.64] ;  /* 0x0000000612147981 */ /* 0x000162000c1e1900 */
[----:B----4-:R-:W-:-:S04]  /*0430*/  IMAD.WIDE R8, R4, 0x4, R8 ;  /* 0x0000000404087825 */ /* 0x010fc800078e0208 */
[C---:B0-----:R-:W-:Y:S01]  /*0440*/  IMAD.WIDE R18, R4.reuse, 0x4, R18 ;  /* 0x0000000404127825 */ /* 0x041fe200078e0212 */
[----:B------:R0:W4:Y:S04]  /*0450*/  LDG.E R24, desc[UR6][R8.64] ;  /* 0x0000000608187981 */ /* 0x000128000c1e1900 */
[----:B------:R1:W4:Y:S01]  /*0460*/  LDG.E R23, desc[UR6][R18.64] ;  /* 0x0000000612177981 */ /* 0x000322000c1e1900 */
[----:B0-----:R-:W-:-:S04]  /*0470*/  IMAD.WIDE R8, R4, 0x4, R8 ;  /* 0x0000000404087825 */ /* 0x001fc800078e0208 */
[C---:B-1----:R-:W-:Y:S02]  /*0480*/  IMAD.WIDE R18, R4.reuse, 0x4, R18 ;  /* 0x0000000404127825 */ /* 0x042fe400078e0212 */
[----:B------:R0:W4:Y:S04]  /*0490*/  LDG.E R9, desc[UR6][R8.64] ;  /* 0x0000000608097981 */ /* 0x000128000c1e1900 */
[----:B------:R1:W4:Y:S01]  /*04a0*/  LDG.E R22, desc[UR6][R18.64] ;  /* 0x0000000612167981 */ /* 0x000322000c1e1900 */
[----:B------:R-:W-:Y:S01]  /*04b0*/  IADD3 R27, PT, PT, R5, 0x1, RZ ;  /* 0x00000001051b7810 */ /* 0x000fe20007ffe0ff */
[----:B0-----:R-:W-:-:S04]  /*04c0*/  IMAD R8, R4, 0x4, R7 ;  /* 0x0000000404087824 */ /* 0x001fc800078e0207 */
[----:B-1----:R-:W-:-:S04]  /*04d0*/  IMAD.WIDE R18, R8, 0x4, R10 ;  /* 0x0000000408127825 */ /* 0x002fc800078e020a */
[----:B--2---:R-:W-:-:S04]  /*04e0*/  FMUL R26, R26, R26 ;  /* 0x0000001a1a1a7220 */ /* 0x004fc80000400000 */
[----:B---3--:R-:W-:Y:S01]  /*04f0*/  FFMA R26, R25, R25, R26 ;  /* 0x00000019191a7223 */ /* 0x008fe2000000001a */
[----:B-----5:R-:W-:-:S04]  /*0500*/  FMUL R21, R21, R21 ;  /* 0x0000001515157220 */ /* 0x020fc80000400000 */
[----:B------:R-:W-:Y:S02]  /*0510*/  FSETP.GEU.AND P1, PT, R26, 1, PT ;  /* 0x3f8000001a00780b */ /* 0x000fe40003f2e000 */
[----:B------:R0:W2:Y:S01]  /*0520*/  LDG.E R26, desc[UR6][R18.64] ;  /* 0x00000006121a7981 */ /* 0x0000a2000c1e1900 */
[----:B------:R-:W-:Y:S01]  /*0530*/  FFMA R7, R20, R20, R21 ;  /* 0x0000001414077223 */ /* 0x000fe20000000015 */
[----:B------:R-:W-:-:S04]  /*0540*/  IMAD.WIDE R20, R8, 0x4, R16 ;  /* 0x0000000408147825 */ /* 0x000fc800078e0210 */
[----:B------:R-:W-:Y:S02]  /*0550*/  FSETP.GEU.AND P2, PT, R7, 1, PT ;  /* 0x3f8000000700780b */ /* 0x000fe40003f4e000 */
[----:B------:R1:W3:Y:S01]  /*0560*/  LDG.E R7, desc[UR6][R20.64] ;  /* 0x0000000614077981 */ /* 0x0002e2000c1e1900 */
[----:B----4-:R-:W-:Y:S01]  /*0570*/  FMUL R24, R24, R24 ;  /* 0x0000001818187220 */ /* 0x010fe20000400000 */
[----:B0-----:R-:W-:Y:S01]  /*0580*/  IMAD.WIDE R18, R4, 0x4, R18 ;  /* 0x0000000404127825 */ /* 0x001fe200078e0212 */
[----:B------:R-:W-:-:S03]  /*0590*/  @P1 IADD3 R27, PT, PT, R5, RZ, RZ ;  /* 0x000000ff051b1210 */ /* 0x000fc60007ffe0ff */
[----:B-1----:R-:W-:-:S04]  /*05a0*/  IMAD.WIDE R20, R4, 0x4, R20 ;  /* 0x0000000404147825 */ /* 0x002fc800078e0214 */
[----:B------:R-:W-:Y:S01]  /*05b0*/  FFMA R24, R23, R23, R24 ;  /* 0x0000001717187223 */ /* 0x000fe20000000018 */
[----:B------:R0:W4:Y:S04]  /*05c0*/  LDG.E R5, desc[UR6][R18.64] ;  /* 0x0000000612057981 */ /* 0x000128000c1e1900 */
[----:B------:R1:W5:Y:S01]  /*05d0*/  LDG.E R23, desc[UR6][R20.64] ;  /* 0x0000000614177981 */ /* 0x000362000c1e1900 */
[----:B------:R-:W-:Y:S01]  /*05e0*/  FMUL R9, R9, R9 ;  /* 0x0000000909097220 */ /* 0x000fe20000400000 */
[----:B0-----:R-:W-:-:S04]  /*05f0*/  IMAD.WIDE R18, R4, 0x4, R18 ;  /* 0x0000000404127825 */ /* 0x001fc800078e0212 */
[----:B-1----:R-:W-:-:S04]  /*0600*/  IMAD.WIDE R20, R4, 0x4, R20 ;  /* 0x0000000404147825 */ /* 0x002fc800078e0214 */
[----:B------:R-:W-:Y:S01]  /*0610*/  FFMA R22, R22, R22, R9 ;  /* 0x0000001616167223 */ /* 0x000fe20000000009 */
[----:B------:R-:W-:Y:S01]  /*0620*/  IADD3 R25, PT, PT, R27, 0x1, RZ ;  /* 0x000000011b197810 */ /* 0x000fe20007ffe0ff */
[----:B------:R0:W4:Y:S01]  /*0630*/  LDG.E R9, desc[UR6][R20.64] ;  /* 0x0000000614097981 */ /* 0x000122000c1e1900 */
[----:B------:R-:W-:Y:S01]  /*0640*/  @P2 IMAD.MOV R25, RZ, RZ, R27 ;  /* 0x000000ffff192224 */ /* 0x000fe200078e021b */
[----:B------:R-:W-:Y:S02]  /*0650*/  FSETP.GEU.AND P2, PT, R24, 1, PT ;  /* 0x3f8000001800780b */ /* 0x000fe40003f4e000 */
[----:B------:R1:W4:Y:S01]  /*0660*/  LDG.E R24, desc[UR6][R18.64] ;  /* 0x0000000612187981 */ /* 0x000322000c1e1900 */
[----:B0-----:R-:W-:-:S04]  /*0670*/  IMAD.WIDE R20, R4, 0x4, R20 ;  /* 0x0000000404147825 */ /* 0x001fc800078e0214 */
[----:B-1----:R-:W-:Y:S02]  /*0680*/  IMAD.WIDE R18, R4, 0x4, R18 ;  /* 0x0000000404127825 */ /* 0x002fe400078e0212 */
[----:B------:R-:W4:Y:S04]  /*0690*/  LDG.E R20, desc[UR6][R20.64] ;  /* 0x0000000614147981 */ /* 0x000f28000c1e1900 */
[----:B------:R0:W4:Y:S01]  /*06a0*/  LDG.E R21, desc[UR6][R18.64] ;  /* 0x0000000612157981 */ /* 0x000122000c1e1900 */
[----:B------:R-:W-:Y:S01]  /*06b0*/  FSETP.GEU.AND P1, PT, R22, 1, PT ;  /* 0x3f8000001600780b */ /* 0x000fe20003f2e000 */
[----:B---3--:R-:W-:Y:S01]  /*06c0*/  FMUL R27, R7, R7 ;  /* 0x00000007071b7220 */ /* 0x008fe20000400000 */
[----:B------:R-:W-:-:S03]  /*06d0*/  IADD3 R7, PT, PT, R25, 0x1, RZ ;  /* 0x0000000119077810 */ /* 0x000fc60007ffe0ff */
[----:B--2---:R-:W-:Y:S01]  /*06e0*/  FFMA R27, R26, R26, R27 ;  /* 0x0000001a1a1b7223 */ /* 0x004fe2000000001b */
[----:B------:R-:W-:-:S04]  /*06f0*/  @P2 IADD3 R7, PT, PT, R25, RZ, RZ ;  /* 0x000000ff19072210 */ /* 0x000fc80007ffe0ff */
[----:B------:R-:W-:Y:S02]  /*0700*/  FSETP.GEU.AND P2, PT, R27, 1, PT ;  /* 0x3f8000001b00780b */ /* 0x000fe40003f4e000 */
[----:B------:R-:W-:Y:S01]  /*0710*/  IADD3 R22, PT, PT, R7, 0x1, RZ ;  /* 0x0000000107167810 */ /* 0x000fe20007ffe0ff */
[----:B------:R-:W-:Y:S01]  /*0720*/  @P1 IMAD.MOV R22, RZ, RZ, R7 ;  /* 0x000000ffff161224 */ /* 0x000fe200078e0207 */
[----:B------:R-:W-:Y:S01]  /*0730*/  LEA R7, R4, R8, 0x2 ;  /* 0x0000000804077211 */ /* 0x000fe200078e10ff */
[----:B-----5:R-:W-:-:S04]  /*0740*/  FMUL R8, R23, R23 ;  /* 0x0000001717087220 */ /* 0x020fc80000400000 */
[----:B0-----:R-:W-:Y:S01]  /*0750*/  IMAD.WIDE R18, R7, 0x4, R16 ;  /* 0x0000000407127825 */ /* 0x001fe200078e0210 */
[----:B------:R-:W-:-:S03]  /*0760*/  IADD3 R25, PT, PT, R22, 0x1, RZ ;  /* 0x0000000116197810 */ /* 0x000fc60007ffe0ff */
[----:B----4-:R-:W-:Y:S01]  /*0770*/  FFMA R5, R5, R5, R8 ;  /* 0x0000000505057223 */ /* 0x010fe20000000008 */
[----:B------:R-:W-:Y:S01]  /*0780*/  @P2 IADD3 R25, PT, PT, R22, RZ, RZ ;  /* 0x000000ff16192210 */ /* 0x000fe20007ffe0ff */
[----:B------:R-:W-:Y:S01]  /*0790*/  IMAD.WIDE R22, R7, 0x4, R10 ;  /* 0x0000000407167825 */ /* 0x000fe200078e020a */
[----:B------:R0:W2:Y:S02]  /*07a0*/  LDG.E R8, desc[UR6][R18.64] ;  /* 0x0000000612087981 */ /* 0x0000a4000c1e1900 */
[----:B------:R-:W-:Y:S02]  /*07b0*/  FSETP.GEU.AND P1, PT, R5, 1, PT ;  /* 0x3f8000000500780b */ /* 0x000fe40003f2e000 */
[----:B------:R1:W3:Y:S01]  /*07c0*/  LDG.E R5, desc[UR6][R22.64] ;  /* 0x0000000616057981 */ /* 0x0002e2000c1e1900 */
[----:B------:R-:W-:Y:S01]  /*07d0*/  FMUL R9, R9, R9 ;  /* 0x0000000909097220 */ /* 0x000fe20000400000 */
[----:B0-----:R-:W-:-:S04]  /*07e0*/  IMAD.WIDE R18, R4, 0x4, R18 ;  /* 0x0000000404127825 */ /* 0x001fc800078e0212 */
[----:B------:R-:W-:Y:S01]  /*07f0*/  FFMA R24, R24, R24, R9 ;  /* 0x0000001818187223 */ /* 0x000fe20000000009 */
[----:B-1----:R-:W-:-:S04]  /*0800*/  IMAD.WIDE R22, R4, 0x4, R22 ;  /* 0x0000000404167825 */ /* 0x002fc800078e0216 */
[----:B------:R-:W-:Y:S02]  /*0810*/  FSETP.GEU.AND P2, PT, R24, 1, PT ;  /* 0x3f8000001800780b */ /* 0x000fe40003f4e000 */
[----:B------:R0:W4:Y:S01]  /*0820*/  LDG.E R24, desc[UR6][R18.64] ;  /* 0x0000000612187981 */ /* 0x000122000c1e1900 */
[C---:B------:R-:W-:Y:S02]  /*0830*/  VIADD R9, R25.reuse, 0x1 ;  /* 0x0000000119097836 */ /* 0x040fe40000000000 */
[----:B------:R-:W-:Y:S01]  /*0840*/  FMUL R26, R20, R20 ;  /* 0x00000014141a7220 */ /* 0x000fe20000400000 */
[----:B------:R-:W-:Y:S01]  /*0850*/  @P1 IADD3 R9, PT, PT, R25, RZ, RZ ;  /* 0x000000ff19091210 */ /* 0x000fe20007ffe0ff */
[----:B------:R-:W5:Y:S01]  /*0860*/  LDG.E R20, desc[UR6][R22.64] ;  /* 0x0000000616147981 */ /* 0x000f62000c1e1900 */
[----:B0-----:R-:W-:-:S04]  /*0870*/  IMAD.WIDE R18, R4, 0x4, R18 ;  /* 0x0000000404127825 */ /* 0x001fc800078e0212 */
[----:B------:R-:W-:Y:S01]  /*0880*/  FFMA R21, R21, R21, R26 ;  /* 0x0000001515157223 */ /* 0x000fe2000000001a */
[C---:B------:R-:W-:Y:S01]  /*0890*/  IMAD.WIDE R26, R4.reuse, 0x4, R22 ;  /* 0x00000004041a7825 */ /* 0x040fe200078e0216 */
[----:B------:R0:W5:Y:S04]  /*08a0*/  LDG.E R25, desc[UR6][R18.64] ;  /* 0x0000000612197981 */ /* 0x000168000c1e1900 */
[----:B------:R1:W5:Y:S01]  /*08b0*/  LDG.E R23, desc[UR6][R26.64] ;  /* 0x000000061a177981 */ /* 0x000362000c1e1900 */
[----:B------:R-:W-:Y:S01]  /*08c0*/  FSETP.GEU.AND P1, PT, R21, 1, PT ;  /* 0x3f8000001500780b */ /* 0x000fe20003f2e000 */
[C---:B0-----:R-:W-:Y:S01]  /*08d0*/  IMAD.WIDE R18, R4.reuse, 0x4, R18 ;  /* 0x0000000404127825 */ /* 0x041fe200078e0212 */
[----:B------:R-:W-:-:S03]  /*08e0*/  LEA R7, R4, R7, 0x2 ;  /* 0x0000000704077211 */ /* 0x000fc600078e10ff */
[----:B-1----:R-:W-:Y:S01]  /*08f0*/  IMAD.WIDE R26, R4, 0x4, R26 ;  /* 0x00000004041a7825 */ /* 0x002fe200078e021a */
[----:B------:R0:W5:Y:S03]  /*0900*/  LDG.E R22, desc[UR6][R18.64] ;  /* 0x0000000612167981 */ /* 0x000166000c1e1900 */
[----:B0-----:R-:W-:-:S04]  /*0910*/  IMAD.WIDE R18, R7, 0x4, R10 ;  /* 0x0000000407127825 */ /* 0x001fc800078e020a */
[----:B--2---:R-:W-:-:S04]  /*0920*/  FMUL R8, R8, R8 ;  /* 0x0000000808087220 */ /* 0x004fc80000400000 */
[----:B---3--:R-:W-:Y:S01]  /*0930*/  FFMA R8, R5, R5, R8 ;  /* 0x0000000505087223 */ /* 0x008fe20000000008 */
[C---:B------:R-:W-:Y:S02]  /*0940*/  IADD3 R5, PT, PT, R9.reuse, 0x1, RZ ;  /* 0x0000000109057810 */ /* 0x040fe40007ffe0ff */
[----:B------:R-:W-:Y:S02]  /*0950*/  @P2 IADD3 R5, PT, PT, R9, RZ, RZ ;  /* 0x000000ff09052210 */ /* 0x000fe40007ffe0ff */
[----:B------:R-:W-:Y:S01]  /*0960*/  FSETP.GEU.AND P2, PT, R8, 1, PT ;  /* 0x3f8000000800780b */ /* 0x000fe20003f4e000 */
[----:B------:R-:W2:Y:S02]  /*0970*/  LDG.E R9, desc[UR6][R26.64] ;  /* 0x000000061a097981 */ /* 0x000ea4000c1e1900 */
[C---:B------:R-:W-:Y:S01]  /*0980*/  VIADD R8, R5.reuse, 0x1 ;  /* 0x0000000105087836 */ /* 0x040fe20000000000 */
[----:B------:R-:W-:Y:S01]  /*0990*/  @P1 IADD3 R8, PT, PT, R5, RZ, RZ ;  /* 0x000000ff05081210 */ /* 0x000fe20007ffe0ff */
[----:B----4-:R-:W-:-:S03]  /*09a0*/  FMUL R21, R24, R24 ;  /* 0x0000001818157220 */ /* 0x010fc60000400000 */
[----:B------:R-:W-:-:S05]  /*09b0*/  IADD3 R5, PT, PT, R8, 0x1, RZ ;  /* 0x0000000108057810 */ /* 0x000fca0007ffe0ff */
[----:B------:R-:W-:Y:S01]  /*09c0*/  @P2 IADD3 R5, PT, PT, R8, RZ, RZ ;  /* 0x000000ff08052210 */ /* 0x000fe20007ffe0ff */
[----:B-----5:R-:W-:Y:S01]  /*09d0*/  FFMA R24, R20, R20, R21 ;  /* 0x0000001414187223 */ /* 0x020fe20000000015 */
[----:B------:R-:W-:-:S04]  /*09e0*/  IMAD.WIDE R20, R7, 0x4, R16 ;  /* 0x0000000407147825 */ /* 0x000fc800078e0210 */
[----:B------:R-:W-:-:S04]  /*09f0*/  FMUL R8, R25, R25 ;  /* 0x0000001919087220 */ /* 0x000fc80000400000 */
[----:B------:R-:W-:Y:S02]  /*0a00*/  FFMA R25, R23, R23, R8 ;  /* 0x0000001717197223 */ /* 0x000fe40000000008 */
[----:B------:R0:W3:Y:S01]  /*0a10*/  LDG.E R8, desc[UR6][R20.64] ;  /* 0x0000000614087981 */ /* 0x0000e2000c1e1900 */
[----:B------:R-:W-:-:S03]  /*0a20*/  FSETP.GEU.AND P2, PT, R24, 1, PT ;  /* 0x3f8000001800780b */ /* 0x000fc60003f4e000 */
[----:B------:R1:W4:Y:S01]  /*0a30*/  LDG.E R24, desc[UR6][R18.64] ;  /* 0x0000000612187981 */ /* 0x000322000c1e1900 */
[----:B------:R-:W-:Y:S01]  /*0a40*/  FSETP.GEU.AND P1, PT, R25, 1, PT ;  /* 0x3f8000001900780b */ /* 0x000fe20003f2e000 */
[----:B0-----:R-:W-:-:S04]  /*0a50*/  IMAD.WIDE R20, R4, 0x4, R20 ;  /* 0x0000000404147825 */ /* 0x001fc800078e0214 */
[C---:B-1----:R-:W-:Y:S01]  /*0a60*/  IMAD.WIDE R18, R4.reuse, 0x4, R18 ;  /* 0x0000000404127825 */ /* 0x042fe200078e0212 */
[----:B------:R0:W5:Y:S04]  /*0a70*/  LDG.E R25, desc[UR6][R20.64] ;  /* 0x0000000614197981 */ /* 0x000168000c1e1900 */
[----:B------:R1:W5:Y:S01]  /*0a80*/  LDG.E R23, desc[UR6][R18.64] ;  /* 0x0000000612177981 */ /* 0x000362000c1e1900 */
[----:B0-----:R-:W-:-:S04]  /*0a90*/  IMAD.WIDE R20, R4, 0x4, R20 ;  /* 0x0000000404147825 */ /* 0x001fc800078e0214 */
[C---:B-1----:R-:W-:Y:S01]  /*0aa0*/  IMAD.WIDE R18, R4.reuse, 0x4, R18 ;  /* 0x0000000404127825 */ /* 0x042fe200078e0212 */
[----:B------:R0:W5:Y:S04]  /*0ab0*/  LDG.E R28, desc[UR6][R20.64] ;  /* 0x00000006141c7981 */ /* 0x000168000c1e1900 */
[----:B------:R1:W5:Y:S01]  /*0ac0*/  LDG.E R26, desc[UR6][R18.64] ;  /* 0x00000006121a7981 */ /* 0x000362000c1e1900 */
[----:B0-----:R-:W-:-:S04]  /*0ad0*/  IMAD.WIDE R20, R4, 0x4, R20 ;  /* 0x0000000404147825 */ /* 0x001fc800078e0214 */
[----:B-1----:R-:W-:Y:S01]  /*0ae0*/  IMAD.WIDE R18, R4, 0x4, R18 ;  /* 0x0000000404127825 */ /* 0x002fe200078e0212 */
[----:B------:R-:W5:Y:S04]  /*0af0*/  LDG.E R29, desc[UR6][R20.64] ;  /* 0x00000006141d7981 */ /* 0x000f68000c1e1900 */
[----:B------:R5:W5:Y:S01]  /*0b00*/  LDG.E R27, desc[UR6][R18.64] ;  /* 0x00000006121b7981 */ /* 0x000b62000c1e1900 */
[----:B------:R-:W-:Y:S01]  /*0b10*/  FMUL R22, R22, R22 ;  /* 0x0000001616167220 */ /* 0x000fe20000400000 */
[----:B------:R-:W-:Y:S02]  /*0b20*/  IADD3 R3, PT, PT, R3, 0x10, RZ ;  /* 0x0000001003037810 */ /* 0x000fe40007ffe0ff */
[----:B------:R-:W-:Y:S01]  /*0b30*/  LEA R7, R4, R7, 0x2 ;  /* 0x0000000704077211 */ /* 0x000fe200078e10ff */
[----:B--2---:R-:W-:Y:S01]  /*0b40*/  FFMA R22, R9, R9, R22 ;  /* 0x0000000909167223 */ /* 0x004fe20000000016 */
[C---:B------:R-:W-:Y:S01]  /*0b50*/  VIADD R9, R5.reuse, 0x1 ;  /* 0x0000000105097836 */ /* 0x040fe20000000000 */
[----:B------:R-:W-:-:S03]  /*0b60*/  @P2 IADD3 R9, PT, PT, R5, RZ, RZ ;  /* 0x000000ff05092210 */ /* 0x000fc60007ffe0ff */
[----:B------:R-:W-:Y:S02]  /*0b70*/  FSETP.GEU.AND P2, PT, R22, 1, PT ;  /* 0x3f8000001600780b */ /* 0x000fe40003f4e000 */
[C---:B------:R-:W-:Y:S02]  /*0b80*/  IADD3 R5, PT, PT, R9.reuse, 0x1, RZ ;  /* 0x0000000109057810 */ /* 0x040fe40007ffe0ff */
[----:B------:R-:W-:Y:S01]  /*0b90*/  @P1 IADD3 R5, PT, PT, R9, RZ, RZ ;  /* 0x000000ff09051210 */ /* 0x000fe20007ffe0ff */
[----:B---3--:R-:W-:-:S04]  /*0ba0*/  FMUL R8, R8, R8 ;  /* 0x0000000808087220 */ /* 0x008fc80000400000 */
[----:B----4-:R-:W-:-:S05]  /*0bb0*/  FFMA R8, R24, R24, R8 ;  /* 0x0000001818087223 */ /* 0x010fca0000000008 */
[----:B------:R-:W-:Y:S02]  /*0bc0*/  FSETP.GEU.AND P1, PT, R8, 1, PT ;  /* 0x3f8000000800780b */ /* 0x000fe40003f2e000 */
[----:B------:R-:W-:Y:S01]  /*0bd0*/  IADD3 R8, PT, PT, R5, 0x1, RZ ;  /* 0x0000000105087810 */ /* 0x000fe20007ffe0ff */
[----:B-----5:R-:W-:Y:S01]  /*0be0*/  FMUL R18, R25, R25 ;  /* 0x0000001919127220 */ /* 0x020fe20000400000 */
[----:B------:R-:W-:-:S03]  /*0bf0*/  @P2 IMAD.MOV R8, RZ, RZ, R5 ;  /* 0x000000ffff082224 */ /* 0x000fc600078e0205 */
[----:B------:R-:W-:-:S05]  /*0c00*/  FFMA R18, R23, R23, R18 ;  /* 0x0000001717127223 */ /* 0x000fca0000000012 */
[----:B------:R-:W-:Y:S01]  /*0c10*/  FSETP.GEU.AND P2, PT, R18, 1, PT ;  /* 0x3f8000001200780b */ /* 0x000fe20003f4e000 */
[----:B------:R-:W-:Y:S01]  /*0c20*/  FMUL R5, R28, R28 ;  /* 0x0000001c1c057220 */ /* 0x000fe20000400000 */
[----:B------:R-:W-:-:S03]  /*0c30*/  IADD3 R9, PT, PT, R8, 0x1, RZ ;  /* 0x0000000108097810 */ /* 0x000fc60007ffe0ff */
[----:B------:R-:W-:Y:S01]  /*0c40*/  FFMA R5, R26, R26, R5 ;  /* 0x0000001a1a057223 */ /* 0x000fe20000000005 */
[----:B------:R-:W-:-:S04]  /*0c50*/  @P1 IADD3 R9, PT, PT, R8, RZ, RZ ;  /* 0x000000ff08091210 */ /* 0x000fc80007ffe0ff */
[----:B------:R-:W-:Y:S02]  /*0c60*/  FSETP.GEU.AND P1, PT, R5, 1, PT ;  /* 0x3f8000000500780b */ /* 0x000fe40003f2e000 */
[----:B------:R-:W-:Y:S01]  /*0c70*/  IADD3 R5, PT, PT, R9, 0x1, RZ ;  /* 0x0000000109057810 */ /* 0x000fe20007ffe0ff */
[----:B------:R-:W-:Y:S01]  /*0c80*/  FMUL R8, R29, R29 ;  /* 0x0000001d1d087220 */ /* 0x000fe20000400000 */
[----:B------:R-:W-:-:S03]  /*0c90*/  @P2 IADD3 R5, PT, PT, R9, RZ, RZ ;  /* 0x000000ff09052210 */ /* 0x000fc60007ffe0ff */
[----:B------:R-:W-:-:S05]  /*0ca0*/  FFMA R8, R27, R27, R8 ;  /* 0x0000001b1b087223 */ /* 0x000fca0000000008 */
[----:B------:R-:W-:Y:S01]  /*0cb0*/  FSETP.GEU.AND P2, PT, R8, 1, PT ;  /* 0x3f8000000800780b */ /* 0x000fe20003f4e000 */
[C---:B------:R-:W-:Y:S01]  /*0cc0*/  VIADD R8, R5.reuse, 0x1 ;  /* 0x0000000105087836 */ /* 0x040fe20000000000 */
[----:B------:R-:W-:Y:S02]  /*0cd0*/  @P1 IADD3 R8, PT, PT, R5, RZ, RZ ;  /* 0x000000ff05081210 */ /* 0x000fe40007ffe0ff */
[----:B------:R-:W-:Y:S02]  /*0ce0*/  ISETP.GE.AND P1, PT, R3, -0xc, PT ;  /* 0xfffffff40300780c */ /* 0x000fe40003f26270 */
[----:B------:R-:W-:-:S07]  /*0cf0*/  IADD3 R5, PT, PT, R8, 0x1, RZ ;  /* 0x0000000108057810 */ /* 0x000fce0007ffe0ff */
[----:B------:R-:W-:-:S04]  /*0d00*/  @P2 IMAD.MOV R5, RZ, RZ, R8 ;  /* 0x000000ffff052224 */ /* 0x000fc800078e0208 */
[----:B------:R-:W-:Y:S05]  /*0d10*/  @!P1 BRA `(.L_x_31) ;  /* 0xfffffff400a49947 */ /* 0x000fea000383ffff */
.L_x_30:
[----:B------:R-:W-:Y:S05]  /*0d20*/  BSYNC.RECONVERGENT B3 ;  /* 0x0000000000037941 */ /* 0x000fea0003800200 */
.L_x_29:
[----:B------:R-:W-:Y:S01]  /*0d30*/  IADD3 R8, PT, PT, -R3, RZ, RZ ;  /* 0x000000ff03087210 */ /* 0x000fe20007ffe1ff */
[----:B------:R-:W-:Y:S03]  /*0d40*/  BSSY.RECONVERGENT B3, `(.L_x_32) ;  /* 0x0000051000037945 */ /* 0x000fe60003800200 */
[----:B------:R-:W-:-:S13]  /*0d50*/  ISETP.GT.AND P1, PT, R8, 0x4, PT ;  /* 0x000000040800780c */ /* 0x000fda0003f24270 */
[----:B------:R-:W-:Y:S05]  /*0d60*/  @!P1 BRA `(.L_x_33) ;  /* 0x0000000400389947 */ /* 0x000fea0003800000 */
[----:B------:R-:W2:Y:S08]  /*0d70*/  LDC.64 R18, c[0x0][0x388] ;  /* 0x0000e200ff127b82 */ /* 0x000eb00000000a00 */
[----:B------:R-:W3:Y:S01]  /*0d80*/  LDC.64 R16, c[0x0][0x380] ;  /* 0x0000e000ff107b82 */ /* 0x000ee20000000a00 */
[----:B--2---:R-:W-:-:S05]  /*0d90*/  IMAD.WIDE R20, R7, 0x4, R18 ;  /* 0x0000000407147825 */ /* 0x004fca00078e0212 */
[----:B------:R2:W4:Y:S01]  /*0da0*/  LDG.E R25, desc[UR6][R20.64] ;  /* 0x0000000614197981 */ /* 0x000522000c1e1900 */
[----:B---3--:R-:W-:-:S05]  /*0db0*/  IMAD.WIDE R22, R7, 0x4, R16 ;  /* 0x0000000407167825 */ /* 0x008fca00078e0210 */
[----:B------:R3:W5:Y:S01]  /*0dc0*/  LDG.E R24, desc[UR6][R22.64] ;  /* 0x0000000616187981 */ /* 0x000762000c1e1900 */
[----:B--2---:R-:W-:-:S05]  /*0dd0*/  IMAD.WIDE R20, R4, 0x4, R20 ;  /* 0x0000000404147825 */ /* 0x004fca00078e0214 */
[----:B------:R2:W5:Y:S01]  /*0de0*/  LDG.E R11, desc[UR6][R20.64] ;  /* 0x00000006140b7981 */ /* 0x000562000c1e1900 */
[----:B---3--:R-:W-:-:S05]  /*0df0*/  IMAD.WIDE R22, R4, 0x4, R22 ;  /* 0x0000000404167825 */ /* 0x008fca00078e0216 */
[----:B------:R3:W5:Y:S01]  /*0e00*/  LDG.E R10, desc[UR6][R22.64] ;  /* 0x00000006160a7981 */ /* 0x000762000c1e1900 */
[----:B--2---:R-:W-:-:S05]  /*0e10*/  IMAD.WIDE R20, R4, 0x4, R20 ;  /* 0x0000000404147825 */ /* 0x004fca00078e0214 */
[----:B------:R2:W5:Y:S01]  /*0e20*/  LDG.E R9, desc[UR6][R20.64] ;  /* 0x0000000614097981 */ /* 0x000562000c1e1900 */
[C---:B---3--:R-:W-:Y:S01]  /*0e30*/  IMAD.WIDE R22, R4.reuse, 0x4, R22 ;  /* 0x0000000404167825 */ /* 0x048fe200078e0216 */
[----:B------:R-:W-:-:S04]  /*0e40*/  LEA R7, R4, R7, 0x2 ;  /* 0x0000000704077211 */ /* 0x000fc800078e10ff */
[----:B------:R3:W5:Y:S01]  /*0e50*/  LDG.E R8, desc[UR6][R22.64] ;  /* 0x0000000616087981 */ /* 0x000762000c1e1900 */
[----:B--2---:R-:W-:-:S06]  /*0e60*/  IMAD.WIDE R20, R4, 0x4, R20 ;  /* 0x0000000404147825 */ /* 0x004fcc00078e0214 */
[----:B------:R-:W2:Y:S01]  /*0e70*/  LDG.E R21, desc[UR6][R20.64] ;  /* 0x0000000614157981 */ /* 0x000ea2000c1e1900 */
[----:B---3--:R-:W-:-:S04]  /*0e80*/  IMAD.WIDE R22, R4, 0x4, R22 ;  /* 0x0000000404167825 */ /* 0x008fc800078e0216 */
[C---:B------:R-:W-:Y:S01]  /*0e90*/  IMAD.WIDE R18, R7.reuse, 0x4, R18 ;  /* 0x0000000407127825 */ /* 0x040fe200078e0212 */
[----:B------:R-:W3:Y:S03]  /*0ea0*/  LDG.E R20, desc[UR6][R22.64] ;  /* 0x0000000616147981 */ /* 0x000ee6000c1e1900 */
[----:B------:R-:W-:Y:S01]  /*0eb0*/  IMAD.WIDE R16, R7, 0x4, R16 ;  /* 0x0000000407107825 */ /* 0x000fe200078e0210 */
[----:B------:R0:W3:Y:S04]  /*0ec0*/  LDG.E R22, desc[UR6][R18.64] ;  /* 0x0000000612167981 */ /* 0x0000e8000c1e1900 */
[----:B------:R1:W3:Y:S01]  /*0ed0*/  LDG.E R23, desc[UR6][R16.64] ;  /* 0x0000000610177981 */ /* 0x0002e2000c1e1900 */
[----:B0-----:R-:W-:-:S04]  /*0ee0*/  IMAD.WIDE R18, R4, 0x4, R18 ;  /* 0x0000000404127825 */ /* 0x001fc800078e0212 */
[----:B-1----:R-:W-:-:S05]  /*0ef0*/  IMAD.WIDE R16, R4, 0x4, R16 ;  /* 0x0000000404107825 */ /* 0x002fca00078e0210 */
[----:B------:R0:W3:Y:S02]  /*0f00*/  LDG.E R26, desc[UR6][R16.64] ;  /* 0x00000006101a7981 */ /* 0x0000e4000c1e1900 */
[----:B0-----:R-:W-:-:S04]  /*0f10*/  IMAD.WIDE R16, R4, 0x4, R16 ;  /* 0x0000000404107825 */ /* 0x001fc800078e0210 */
[----:B----4-:R-:W-:-:S04]  /*0f20*/  FMUL R25, R25, R25 ;  /* 0x0000001919197220 */ /* 0x010fc80000400000 */
[----:B-----5:R-:W-:Y:S02]  /*0f30*/  FFMA R25, R24, R24, R25 ;  /* 0x0000001818197223 */ /* 0x020fe40000000019 */
[----:B------:R0:W4:Y:S03]  /*0f40*/  LDG.E R24, desc[UR6][R18.64] ;  /* 0x0000000612187981 */ /* 0x000126000c1e1900 */
[----:B------:R-:W-:Y:S01]  /*0f50*/  FSETP.GEU.AND P0, PT, R25, 1, PT ;  /* 0x3f8000001900780b */ /* 0x000fe20003f0e000 */
[----:B------:R-:W-:Y:S01]  /*0f60*/  FMUL R27, R11, R11 ;  /* 0x0000000b0b1b7220 */ /* 0x000fe20000400000 */
[----:B0-----:R-:W-:-:S05]  /*0f70*/  IMAD.WIDE R18, R4, 0x4, R18 ;  /* 0x0000000404127825 */ /* 0x001fca00078e0212 */
[----:B------:R0:W5:Y:S01]  /*0f80*/  LDG.E R25, desc[UR6][R18.64] ;  /* 0x0000000612197981 */ /* 0x000162000c1e1900 */
[----:B------:R-:W-:-:S03]  /*0f90*/  FFMA R28, R10, R10, R27 ;  /* 0x0000000a0a1c7223 */ /* 0x000fc6000000001b */
[----:B------:R1:W5:Y:S01]  /*0fa0*/  LDG.E R10, desc[UR6][R16.64] ;  /* 0x00000006100a7981 */ /* 0x000362000c1e1900 */
[----:B0-----:R-:W-:-:S04]  /*0fb0*/  IMAD.WIDE R18, R4, 0x4, R18 ;  /* 0x0000000404127825 */ /* 0x001fc800078e0212 */
[----:B-1----:R-:W-:Y:S01]  /*0fc0*/  IMAD.WIDE R16, R4, 0x4, R16 ;  /* 0x0000000404107825 */ /* 0x002fe200078e0210 */
[----:B------:R-:W5:Y:S04]  /*0fd0*/  LDG.E R11, desc[UR6][R18.64] ;  /* 0x00000006120b7981 */ /* 0x000f68000c1e1900 */
[----:B------:R-:W5:Y:S01]  /*0fe0*/  LDG.E R27, desc[UR6][R16.64] ;  /* 0x00000006101b7981 */ /* 0x000f62000c1e1900 */
[----:B------:R-:W-:Y:S01]  /*0ff0*/  FMUL R29, R9, R9 ;  /* 0x00000009091d7220 */ /* 0x000fe20000400000 */
[----:B------:R-:W-:-:S03]  /*1000*/  FSETP.GEU.AND P1, PT, R28, 1, PT ;  /* 0x3f8000001c00780b */ /* 0x000fc60003f2e000 */
[----:B------:R-:W-:Y:S01]  /*1010*/  FFMA R29, R8, R8, R29 ;  /* 0x00000008081d7223 */ /* 0x000fe2000000001d */
[----:B------:R-:W-:Y:S01]  /*1020*/  IADD3 R9, PT, PT, R5, 0x1, RZ ;  /* 0x0000000105097810 */ /* 0x000fe20007ffe0ff */
[----:B--2---:R-:W-:Y:S01]  /*1030*/  FMUL R21, R21, R21 ;  /* 0x0000001515157220 */ /* 0x004fe20000400000 */
[----:B------:R-:W-:Y:S02]  /*1040*/  @P0 IADD3 R9, PT, PT, R5, RZ, RZ ;  /* 0x000000ff05090210 */ /* 0x000fe40007ffe0ff */
[----:B------:R-:W-:Y:S01]  /*1050*/  FSETP.GEU.AND P0, PT, R29, 1, PT ;  /* 0x3f8000001d00780b */ /* 0x000fe20003f0e000 */
[----:B---3--:R-:W-:Y:S02]  /*1060*/  FFMA R21, R20, R20, R21 ;  /* 0x0000001414157223 */ /* 0x008fe40000000015 */
[C---:B------:R-:W-:Y:S02]  /*1070*/  VIADD R5, R9.reuse, 0x1 ;  /* 0x0000000109057836 */ /* 0x040fe40000000000 */
[----:B------:R-:W-:-:S02]  /*1080*/  @P1 IADD3 R5, PT, PT, R9, RZ, RZ ;  /* 0x000000ff09051210 */ /* 0x000fc40007ffe0ff */
[----:B------:R-:W-:Y:S02]  /*1090*/  FSETP.GEU.AND P1, PT, R21, 1, PT ;  /* 0x3f8000001500780b */ /* 0x000fe40003f2e000 */
[----:B------:R-:W-:Y:S01]  /*10a0*/  IADD3 R8, PT, PT, R5, 0x1, RZ ;  /* 0x0000000105087810 */ /* 0x000fe20007ffe0ff */
[----:B------:R-:W-:-:S03]  /*10b0*/  FMUL R22, R22, R22 ;  /* 0x0000001616167220 */ /* 0x000fc60000400000 */
[----:B------:R-:W-:Y:S01]  /*10c0*/  @P0 IADD3 R8, PT, PT, R5, RZ, RZ ;  /* 0x000000ff05080210 */ /* 0x000fe20007ffe0ff */
[----:B------:R-:W-:-:S03]  /*10d0*/  FFMA R22, R23, R23, R22 ;  /* 0x0000001717167223 */ /* 0x000fc60000000016 */
[----:B------:R-:W-:Y:S02]  /*10e0*/  IADD3 R9, PT, PT, R8, 0x1, RZ ;  /* 0x0000000108097810 */ /* 0x000fe40007ffe0ff */
[----:B------:R-:W-:Y:S01]  /*10f0*/  FSETP.GEU.AND P0, PT, R22, 1, PT ;  /* 0x3f8000001600780b */ /* 0x000fe20003f0e000 */
[----:B------:R-:W-:Y:S01]  /*1100*/  @P1 IMAD.MOV R9, RZ, RZ, R8 ;  /* 0x000000ffff091224 */ /* 0x000fe200078e0208 */
[----:B------:R-:W-:Y:S01]  /*1110*/  IADD3 R3, PT, PT, R3, 0x8, RZ ;  /* 0x0000000803037810 */ /* 0x000fe20007ffe0ff */
[----:B------:R-:W-:Y:S02]  /*1120*/  IMAD R7, R4, 0x4, R7 ;  /* 0x0000000404077824 */ /* 0x000fe400078e0207 */
[----:B----4-:R-:W-:-:S04]  /*1130*/  FMUL R5, R24, R24 ;  /* 0x0000001818057220 */ /* 0x010fc80000400000 */
[----:B------:R-:W-:-:S05]  /*1140*/  FFMA R5, R26, R26, R5 ;  /* 0x0000001a1a057223 */ /* 0x000fca0000000005 */
[----:B------:R-:W-:Y:S01]  /*1150*/  FSETP.GEU.AND P1, PT, R5, 1, PT ;  /* 0x3f8000000500780b */ /* 0x000fe20003f2e000 */
[----:B-----5:R-:W-:Y:S01]  /*1160*/  FMUL R25, R25, R25 ;  /* 0x0000001919197220 */ /* 0x020fe20000400000 */
[----:B------:R-:W-:-:S03]  /*1170*/  IADD3 R5, PT, PT, R9, 0x1, RZ ;  /* 0x0000000109057810 */ /* 0x000fc60007ffe0ff */
[----:B------:R-:W-:Y:S01]  /*1180*/  FFMA R25, R10, R10, R25 ;  /* 0x0000000a0a197223 */ /* 0x000fe20000000019 */
[----:B------:R-:W-:-:S04]  /*1190*/  @P0 IADD3 R5, PT, PT, R9, RZ, RZ ;  /* 0x000000ff09050210 */ /* 0x000fc80007ffe0ff */
[----:B------:R-:W-:Y:S01]  /*11a0*/  FSETP.GEU.AND P0, PT, R25, 1, PT ;  /* 0x3f8000001900780b */ /* 0x000fe20003f0e000 */
[----:B------:R-:W-:Y:S01]  /*11b0*/  FMUL R8, R11, R11 ;  /* 0x0000000b0b087220 */ /* 0x000fe20000400000 */
[----:B------:R-:W-:-:S03]  /*11c0*/  IADD3 R9, PT, PT, R5, 0x1, RZ ;  /* 0x0000000105097810 */ /* 0x000fc60007ffe0ff */
[----:B------:R-:W-:Y:S01]  /*11d0*/  FFMA R8, R27, R27, R8 ;  /* 0x0000001b1b087223 */ /* 0x000fe20000000008 */
[----:B------:R-:W-:-:S04]  /*11e0*/  @P1 IADD3 R9, PT, PT, R5, RZ, RZ ;  /* 0x000000ff05091210 */ /* 0x000fc80007ffe0ff */
[----:B------:R-:W-:Y:S01]  /*11f0*/  FSETP.GEU.AND P1, PT, R8, 1, PT ;  /* 0x3f8000000800780b */ /* 0x000fe20003f2e000 */
[C---:B------:R-:W-:Y:S02]  /*1200*/  VIADD R8, R9.reuse, 0x1 ;  /* 0x0000000109087836 */ /* 0x040fe40000000000 */
[----:B------:R-:W-:Y:S02]  /*1210*/  @P0 IADD3 R8, PT, PT, R9, RZ, RZ ;  /* 0x000000ff09080210 */ /* 0x000fe40007ffe0ff */
[----:B------:R-:W-:Y:S02]  /*1220*/  PLOP3.LUT P0, PT, PT, PT, PT, 0x8, 0x80 ;  /* 0x000000000080781c */ /* 0x000fe40003f0e170 */
[----:B------:R-:W-:-:S06]  /*1230*/  IADD3 R5, PT, PT, R8, 0x1, RZ ;  /* 0x0000000108057810 */ /* 0x000fcc0007ffe0ff */
[----:B------:R-:W-:-:S07]  /*1240*/  @P1 IADD3 R5, PT, PT, R8, RZ, RZ ;  /* 0x000000ff08051210 */ /* 0x000fce0007ffe0ff */
.L_x_33:
[----:B------:R-:W-:Y:S05]  /*1250*/  BSYNC.RECONVERGENT B3 ;  /* 0x0000000000037941 */ /* 0x000fea0003800200 */
.L_x_32:
[----:B------:R-:W-:-:S13]  /*1260*/  ISETP.NE.OR P0, PT, R3, RZ, P0 ;  /* 0x000000ff0300720c */ /* 0x000fda0000705670 */
[----:B------:R-:W-:Y:S05]  /*1270*/  @!P0 BREAK.RELIABLE B0 ;  /* 0x0000000000008942 */ /* 0x000fea0003800100 */
[----:B------:R-:W-:Y:S05]  /*1280*/  @!P0 BRA `(.L_x_26) ;  /* 0x0000000000a48947 */ /* 0x000fea0003800000 */
.L_x_28:
[----:B------:R-:W-:Y:S05]  /*1290*/  BSYNC.RELIABLE B0 ;  /* 0x0000000000007941 */ /* 0x000fea0003800100 */
.L_x_27:
[----:B-1----:R-:W-:-:S04]  /*12a0*/  IMAD.WIDE R20, R7, 0x4, R14 ;  /* 0x0000000407147825 */ /* 0x002fc800078e020e */
[----:B0-----:R-:W-:Y:S01]  /*12b0*/  IMAD.WIDE R8, R7, 0x4, R12 ;  /* 0x0000000407087825 */ /* 0x001fe200078e020c */
[----:B------:R-:W2:Y:S03]  /*12c0*/  LDG.E R22, desc[UR6][R20.64] ;  /* 0x0000000614167981 */ /* 0x000ea6000c1e1900 */
[C---:B------:R-:W-:Y:S01]  /*12d0*/  IMAD.WIDE R24, R4.reuse, 0x4, R20 ;  /* 0x0000000404187825 */ /* 0x040fe200078e0214 */
[----:B------:R0:W3:Y:S04]  /*12e0*/  LDG.E R23, desc[UR6][R8.64] ;  /* 0x0000000608177981 */ /* 0x0000e8000c1e1900 */
[----:B------:R-:W4:Y:S01]  /*12f0*/  LDG.E R26, desc[UR6][R24.64] ;  /* 0x00000006181a7981 */ /* 0x000f22000c1e1900 */
[----:B------:R-:W-:-:S04]  /*1300*/  IMAD.WIDE R10, R4, 0x4, R24 ;  /* 0x00000004040a7825 */ /* 0x000fc800078e0218 */
[C---:B0-----:R-:W-:Y:S01]  /*1310*/  IMAD.WIDE R8, R4.reuse, 0x4, R8 ;  /* 0x0000000404087825 */ /* 0x041fe200078e0208 */
[----:B------:R-:W5:Y:S04]  /*1320*/  LDG.E R28, desc[UR6][R10.64] ;  /* 0x000000060a1c7981 */ /* 0x000f68000c1e1900 */
[----:B------:R0:W5:Y:S01]  /*1330*/  LDG.E R27, desc[UR6][R8.64] ;  /* 0x00000006081b7981 */ /* 0x000162000c1e1900 */
[----:B------:R-:W-:-:S05]  /*1340*/  IMAD.WIDE R16, R4, 0x4, R8 ;  /* 0x0000000404107825 */ /* 0x000fca00078e0208 */
[----:B------:R-:W5:Y:S01]  /*1350*/  LDG.E R29, desc[UR6][R16.64] ;  /* 0x00000006101d7981 */ /* 0x000f62000c1e1900 */
        /* <DEDUP_REMOVED lines=11> */
[----:B-----5:R-:W-:Y:S01]  /*1410*/  FMUL R28, R28, R28 ;  /* 0x0000001c1c1c7220 */ /* 0x020fe20000400000 */
[----:B------:R-:W-:-:S05]  /*1420*/  FFMA R26, R27, R27, R26 ;  /* 0x0000001b1b1a7223 */ /* 0x000fca000000001a */
[----:B------:R-:W-:Y:S01]  /*1430*/  FSETP.GEU.AND P1, PT, R26, 1, PT ;  /* 0x3f8000001a00780b */ /* 0x000fe20003f2e000 */
[----:B------:R-:W-:-:S05]  /*1440*/  FFMA R28, R29, R29, R28 ;  /* 0x0000001d1d1c7223 */ /* 0x000fca000000001c */
[----:B------:R-:W-:Y:S02]  /*1450*/  @P0 IADD3 R8, PT, PT, R5, RZ, RZ ;  /* 0x000000ff05080210 */ /* 0x000fe40007ffe0ff */
[----:B------:R-:W-:Y:S02]  /*1460*/  FSETP.GEU.AND P0, PT, R28, 1, PT ;  /* 0x3f8000001c00780b */ /* 0x000fe40003f0e000 */
[----:B------:R-:W-:Y:S01]  /*1470*/  IADD3 R9, PT, PT, R8, 0x1, RZ ;  /* 0x0000000108097810 */ /* 0x000fe20007ffe0ff */
[----:B------:R-:W-:Y:S02]  /*1480*/  FMUL R5, R18, R18 ;  /* 0x0000001212057220 */ /* 0x000fe40000400000 */
[----:B------:R-:W-:Y:S02]  /*1490*/  @P1 IADD3 R9, PT, PT, R8, RZ, RZ ;  /* 0x000000ff08091210 */ /* 0x000fe40007ffe0ff */
[----:B------:R-:W-:-:S03]  /*14a0*/  FFMA R5, R20, R20, R5 ;  /* 0x0000001414057223 */ /* 0x000fc60000000005 */
[----:B------:R-:W-:-:S03]  /*14b0*/  VIADD R8, R9, 0x1 ;  /* 0x0000000109087836 */ /* 0x000fc60000000000 */
[----:B------:R-:W-:Y:S02]  /*14c0*/  @P0 IADD3 R8, PT, PT, R9, RZ, RZ ;  /* 0x000000ff09080210 */ /* 0x000fe40007ffe0ff */
[----:B------:R-:W-:Y:S02]  /*14d0*/  ISETP.NE.AND P0, PT, R3, RZ, PT ;  /* 0x000000ff0300720c */ /* 0x000fe40003f05270 */
[----:B------:R-:W-:Y:S02]  /*14e0*/  FSETP.GEU.AND P1, PT, R5, 1, PT ;  /* 0x3f8000000500780b */ /* 0x000fe40003f2e000 */
[----:B------:R-:W-:-:S11]  /*14f0*/  IADD3 R5, PT, PT, R8, 0x1, RZ ;  /* 0x0000000108057810 */ /* 0x000fd60007ffe0ff */
[----:B------:R-:W-:Y:S01]  /*1500*/  @P1 IMAD.MOV R5, RZ, RZ, R8 ;  /* 0x000000ffff051224 */ /* 0x000fe200078e0208 */
[----:B------:R-:W-:Y:S06]  /*1510*/  @P0 BRA `(.L_x_27) ;  /* 0xfffffffc00600947 */ /* 0x000fec000383ffff */
.L_x_26:
[----:B------:R-:W-:Y:S05]  /*1520*/  BSYNC.RECONVERGENT B1 ;  /* 0x0000000000017941 */ /* 0x000fea0003800200 */
.L_x_25:
[----:B------:R-:W-:-:S13]  /*1530*/  ISETP.NE.AND P0, PT, R6, RZ, PT ;  /* 0x000000ff0600720c */ /* 0x000fda0003f05270 */
[----:B------:R-:W-:Y:S05]  /*1540*/  @!P0 BRA `(.L_x_24) ;  /* 0x0000000000448947 */ /* 0x000fea0003800000 */
[----:B------:R-:W2:Y:S01]  /*1550*/  LDC.64 R8, c[0x0][0x380] ;  /* 0x0000e000ff087b82 */ /* 0x000ea20000000a00 */
[----:B------:R-:W-:-:S07]  /*1560*/  IADD3 R6, PT, PT, -R6, RZ, RZ ;  /* 0x000000ff06067210 */ /* 0x000fce0007ffe1ff */
[----:B------:R-:W3:Y:S02]  /*1570*/  LDC.64 R10, c[0x0][0x388] ;  /* 0x0000e200ff0a7b82 */ /* 0x000ee40000000a00 */
.L_x_34:
[----:B0--3--:R-:W-:-:S04]  /*1580*/  IMAD.WIDE R12, R7, 0x4, R10 ;  /* 0x00000004070c7825 */ /* 0x009fc800078e020a */
[----:B-12---:R-:W-:Y:S02]  /*1590*/  IMAD.WIDE R14, R7, 0x4, R8 ;  /* 0x00000004070e7825 */ /* 0x006fe400078e0208 */
[----:B------:R-:W2:Y:S04]  /*15a0*/  LDG.E R12, desc[UR6][R12.64] ;  /* 0x000000060c0c7981 */ /* 0x000ea8000c1e1900 */
[----:B------:R-:W3:Y:S01]  /*15b0*/  LDG.E R14, desc[UR6][R14.64] ;  /* 0x000000060e0e7981 */ /* 0x000ee2000c1e1900 */
[----:B------:R-:W-:Y:S01]  /*15c0*/  IADD3 R6, PT, PT, R6, 0x1, RZ ;  /* 0x0000000106067810 */ /* 0x000fe20007ffe0ff */
[----:B------:R-:W-:-:S03]  /*15d0*/  IMAD.IADD R7, R4, 0x1, R7 ;  /* 0x0000000104077824 */ /* 0x000fc600078e0207 */
[----:B------:R-:W-:Y:S01]  /*15e0*/  ISETP.NE.AND P1, PT, R6, RZ, PT ;  /* 0x000000ff0600720c */ /* 0x000fe20003f25270 */
[----:B--2---:R-:W-:-:S04]  /*15f0*/  FMUL R3, R12, R12 ;  /* 0x0000000c0c037220 */ /* 0x004fc80000400000 */
[----:B---3--:R-:W-:-:S05]  /*1600*/  FFMA R3, R14, R14, R3 ;  /* 0x0000000e0e037223 */ /* 0x008fca0000000003 */
[----:B------:R-:W-:Y:S02]  /*1610*/  FSETP.GEU.AND P0, PT, R3, 1, PT ;  /* 0x3f8000000300780b */ /* 0x000fe40003f0e000 */
[----:B------:R-:W-:-:S11]  /*1620*/  IADD3 R3, PT, PT, R5, 0x1, RZ ;  /* 0x0000000105037810 */ /* 0x000fd60007ffe0ff */
[----:B------:R-:W-:-:S04]  /*1630*/  @P0 IADD3 R3, PT, PT, R5, RZ, RZ ;  /* 0x000000ff05030210 */ /* 0x000fc80007ffe0ff */
[----:B------:R-:W-:Y:S01]  /*1640*/  MOV R5, R3 ;  /* 0x0000000300057202 */ /* 0x000fe20000000f00 */
[----:B------:R-:W-:Y:S06]  /*1650*/  @P1 BRA `(.L_x_34) ;  /* 0xfffffffc00c81947 */ /* 0x000fec000383ffff */
.L_x_24:
[----:B------:R-:W-:Y:S05]  /*1660*/  BSYNC.RECONVERGENT B2 ;  /* 0x0000000000027941 */ /* 0x000fea0003800200 */
.L_x_23:
[----:B------:R-:W-:Y:S05]  /*1670*/  WARPSYNC.ALL ;  /* 0x0000000000007948 */ /* 0x000fea0003800000 */
[----:B------:R-:W2:Y:S01]  /*1680*/  S2UR UR5, SR_CgaCtaId ;  /* 0x00000000000579c3 */ /* 0x000ea20000008800 */
[----:B------:R-:W-:Y:S01]  /*1690*/  UMOV UR4, 0x400 ;  /* 0x0000040000047882 */ /* 0x000fe20000000000 */
[----:B------:R-:W-:Y:S01]  /*16a0*/  ISETP.NE.AND P0, PT, R2, RZ, PT ;  /* 0x000000ff0200720c */ /* 0x000fe20003f05270 */
[----:B--2---:R-:W-:-:S06]  /*16b0*/  ULEA UR4, UR5, UR4, 0x18 ;  /* 0x0000000405047291 */ /* 0x004fcc000f8ec0ff */
[----:B------:R-:W-:-:S05]  /*16c0*/  LEA R4, R2, UR4, 0x2 ;  /* 0x0000000402047c11 */ /* 0x000fca000f8e10ff */
[----:B------:R2:W-:Y:S01]  /*16d0*/  STS [R4], R5 ;  /* 0x0000000504007388 */ /* 0x0005e20000000800 */
[----:B------:R-:W-:Y:S06]  /*16e0*/  BAR.SYNC.DEFER_BLOCKING 0x0 ;  /* 0x0000000000007b1d */ /* 0x000fec0000010000 */
[----:B------:R-:W-:Y:S05]  /*16f0*/  @P0 EXIT ;  /* 0x000000000000094d */ /* 0x000fea0003800000 */
[----:B--2---:R-:W-:Y:S01]  /*1700*/  HFMA2 R5, -RZ, RZ, 0, 0 ;  /* 0x00000000ff057431 */ /* 0x004fe200000001ff */
[----:B------:R-:W-:-:S07]  /*1710*/  MOV R2, 0x40 ;  /* 0x0000004000027802 */ /* 0x000fce0000000f00 */
.L_x_35:
[----:B------:R-:W2:Y:S04]  /*1720*/  LDS.128 R24, [R2+UR4+-0x40] ;  /* 0xffffc00402187984 */ /* 0x000ea80008000c00 */
[----:B------:R-:W3:Y:S04]  /*1730*/  LDS.128 R8, [R2+UR4+-0x30] ;  /* 0xffffd00402087984 */ /* 0x000ee80008000c00 */
[----:B01----:R-:W0:Y:S04]  /*1740*/  LDS.128 R12, [R2+UR4+-0x20] ;  /* 0xffffe004020c7984 */ /* 0x003e280008000c00 */
[----:B------:R-:W1:Y:S04]  /*1750*/  LDS.128 R16, [R2+UR4+-0x10] ;  /* 0xfffff00402107984 */ /* 0x000e680008000c00 */
[----:B------:R-:W4:Y:S01]  /*1760*/  LDS.128 R20, [R2+UR4] ;  /* 0x0000000402147984 */ /* 0x000f220008000c00 */
[----:B--2---:R-:W-:-:S03]  /*1770*/  IADD3 R24, PT, PT, R25, R24, R5 ;  /* 0x0000001819187210 */ /* 0x004fc60007ffe005 */
[----:B------:R-:W2:Y:S01]  /*1780*/  LDS.128 R4, [R2+UR4+0x10] ;  /* 0x0000100402047984 */ /* 0x000ea20008000c00 */
[----:B------:R-:W-:-:S04]  /*1790*/  IADD3 R24, PT, PT, R27, R26, R24 ;  /* 0x0000001a1b187210 */ /* 0x000fc80007ffe018 */
[----:B---3--:R-:W-:Y:S02]  /*17a0*/  IADD3 R8, PT, PT, R9, R8, R24 ;  /* 0x0000000809087210 */ /* 0x008fe40007ffe018 */
[----:B------:R-:W3:Y:S02]  /*17b0*/  LDS.128 R24, [R2+UR4+0x20] ;  /* 0x0000200402187984 */ /* 0x000ee40008000c00 */
[----:B------:R-:W-:-:S04]  /*17c0*/  IADD3 R8, PT, PT, R11, R10, R8 ;  /* 0x0000000a0b087210 */ /* 0x000fc80007ffe008 */
[----:B0-----:R-:W-:Y:S02]  /*17d0*/  IADD3 R12, PT, PT, R13, R12, R8 ;  /* 0x0000000c0d0c7210 */ /* 0x001fe40007ffe008 */
[----:B------:R0:W5:Y:S02]  /*17e0*/  LDS.128 R8, [R2+UR4+0x30] ;  /* 0x0000300402087984 */ /* 0x0001640008000c00 */
[----:B------:R-:W-:-:S04]  /*17f0*/  IADD3 R12, PT, PT, R15, R14, R12 ;  /* 0x0000000e0f0c7210 */ /* 0x000fc80007ffe00c */
[----:B-1----:R-:W-:Y:S02]  /*1800*/  IADD3 R12, PT, PT, R17, R16, R12 ;  /* 0x00000010110c7210 */ /* 0x002fe40007ffe00c */
[----:B0-----:R-:W-:Y:S02]  /*1810*/  IADD3 R2, PT, PT, R2, 0x80, RZ ;  /* 0x0000008002027810 */ /* 0x001fe40007ffe0ff */
[----:B------:R-:W-:Y:S02]  /*1820*/  IADD3 R12, PT, PT, R19, R18, R12 ;  /* 0x00000012130c7210 */ /* 0x000fe40007ffe00c */
[----:B------:R-:W-:Y:S02]  /*1830*/  ISETP.NE.AND P0, PT, R2, 0x840, PT ;  /* 0x000008400200780c */ /* 0x000fe40003f05270 */
[----:B----4-:R-:W-:-:S04]  /*1840*/  IADD3 R12, PT, PT, R21, R20, R12 ;  /* 0x00000014150c7210 */ /* 0x010fc80007ffe00c */
[----:B------:R-:W-:-:S04]  /*1850*/  IADD3 R12, PT, PT, R23, R22, R12 ;  /* 0x00000016170c7210 */ /* 0x000fc80007ffe00c */
[----:B--2---:R-:W-:-:S04]  /*1860*/  IADD3 R4, PT, PT, R5, R4, R12 ;  /* 0x0000000405047210 */ /* 0x004fc80007ffe00c */
[----:B------:R-:W-:-:S04]  /*1870*/  IADD3 R4, PT, PT, R7, R6, R4 ;  /* 0x0000000607047210 */ /* 0x000fc80007ffe004 */
[----:B---3--:R-:W-:-:S04]  /*1880*/  IADD3 R4, PT, PT, R25, R24, R4 ;  /* 0x0000001819047210 */ /* 0x008fc80007ffe004 */
[----:B------:R-:W-:-:S04]  /*1890*/  IADD3 R4, PT, PT, R27, R26, R4 ;  /* 0x0000001a1b047210 */ /* 0x000fc80007ffe004 */
[----:B-----5:R-:W-:-:S04]  /*18a0*/  IADD3 R4, PT, PT, R9, R8, R4 ;  /* 0x0000000809047210 */ /* 0x020fc80007ffe004 */
[----:B------:R-:W-:Y:S01]  /*18b0*/  IADD3 R5, PT, PT, R11, R10, R4 ;  /* 0x0000000a0b057210 */ /* 0x000fe20007ffe004 */
[----:B------:R-:W-:Y:S06]  /*18c0*/  @P0 BRA `(.L_x_35) ;  /* 0xfffffffc00940947 */ /* 0x000fec000383ffff */
[----:B------:R-:W0:Y:S02]  /*18d0*/  LDC.64 R2, c[0x0][0x390] ;  /* 0x0000e400ff027b82 */ /* 0x000e240000000a00 */
[----:B0-----:R-:W-:-:S05]  /*18e0*/  IMAD.WIDE.U32 R2, R0, 0x4, R2 ;  /* 0x0000000400027825 */ /* 0x001fca00078e0002 */
[----:B------:R-:W-:Y:S01]  /*18f0*/  STG.E desc[UR6][R2.64], R5 ;  /* 0x0000000502007986 */ /* 0x000fe2000c101906 */
[----:B------:R-:W-:Y:S05]  /*1900*/  EXIT ;  /* 0x000000000000794d */ /* 0x000fea0003800000 */
.L_x_36:
        /* <DEDUP_REMOVED lines=15> */
.L_x_53:


//--------------------- .text._Z10count_pi_2PfS_Pii --------------------------
	.section	.text._Z10count_pi_2PfS_Pii,"ax",@progbits
	.align	128
        .global         _Z10count_pi_2PfS_Pii
        .type           _Z10count_pi_2PfS_Pii,@function
        .size           _Z10count_pi_2PfS_Pii,(.L_x_54 - _Z10count_pi_2PfS_Pii)
        .other          _Z10count_pi_2PfS_Pii,@"STO_CUDA_ENTRY STV_DEFAULT"
_Z10count_pi_2PfS_Pii:
.text._Z10count_pi_2PfS_Pii:
[----:B------:R-:W-:Y:S01]  /*0000*/  LDC R1, c[0x0][0x37c] ;  /* 0x0000df00ff017b82 */ /* 0x000fe20000000800 */
[----:B------:R-:W0:Y:S01]  /*0010*/  S2R R11, SR_TID.X ;  /* 0x00000000000b7919 */ /* 0x000e220000002100 */
[----:B------:R-:W0:Y:S01]  /*0020*/  LDCU UR4, c[0x0][0x360] ;  /* 0x00006c00ff0477ac */ /* 0x000e220008000800 */
[----:B------:R-:W-:Y:S01]  /*0030*/  BSSY.RECONVERGENT B0, `(.L_x_37) ;  /* 0x0000065000007945 */ /* 0x000fe20003800200 */
[----:B------:R-:W-:Y:S01]  /*0040*/  IMAD.MOV.U32 R10, RZ, RZ, RZ ;  /* 0x000000ffff0a7224 */ /* 0x000fe200078e00ff */
[----:B------:R-:W0:Y:S01]  /*0050*/  S2R R0, SR_CTAID.X ;  /* 0x0000000000007919 */ /* 0x000e220000002500 */
[----:B------:R-:W1:Y:S01]  /*0060*/  LDCU.64 UR6, c[0x0][0x358] ;  /* 0x00006b00ff0677ac */ /* 0x000e620008000a00 */
[----:B0-----:R-:W-:-:S04]  /*0070*/  IMAD R2, R0, UR4, R11 ;  /* 0x0000000400027c24 */ /* 0x001fc8000f8e020b */
[----:B------:R-:W-:-:S05]  /*0080*/  IMAD.SHL.U32 R13, R2, 0x80, RZ ;  /* 0x00000080020d7824 */ /* 0x000fca00078e00ff */
[----:B------:R-:W-:-:S13]  /*0090*/  ISETP.NE.AND P0, PT, R13, 0x7fffff80, PT ;  /* 0x7fffff800d00780c */ /* 0x000fda0003f05270 */
[----:B-1----:R-:W-:Y:S05]  /*00a0*/  @!P0 BRA `(.L_x_38) ;  /* 0x0000000400748947 */ /* 0x002fea0003800000 */
[C---:B------:R-:W-:Y:S01]  /*00b0*/  IADD3 R2, PT, PT, R13.reuse, 0x1, RZ ;  /* 0x000000010d027810 */ /* 0x040fe20007ffe0ff */
[----:B------:R-:W-:Y:S01]  /*00c0*/  BSSY.RECONVERGENT B1, `(.L_x_39) ;  /* 0x000004d000017945 */ /* 0x000fe20003800200 */
[----:B------:R-:W-:Y:S02]  /*00d0*/  IMAD.MOV.U32 R10, RZ, RZ, RZ ;  /* 0x000000ffff0a7224 */ /* 0x000fe400078e00ff */
[----:B------:R-:W-:-:S04]  /*00e0*/  VIADDMNMX R12, R13, 0x80, R2, !PT ;  /* 0x000000800d0c7846 */ /* 0x000fc80007800102 */
[----:B------:R-:W-:Y:S01]  /*00f0*/  LOP3.LUT R14, R12, 0x1, RZ, 0xc0, !PT ;  /* 0x000000010c0e7812 */ /* 0x000fe200078ec0ff */
[----:B------:R-:W-:-:S05]  /*0100*/  IMAD.IADD R2, R13, 0x1, -R12 ;  /* 0x000000010d027824 */ /* 0x000fca00078e0a0c */
[----:B------:R-:W-:-:S13]  /*0110*/  ISETP.GT.U32.AND P0, PT, R2, -0x8, PT ;  /* 0xfffffff80200780c */ /* 0x000fda0003f04070 */
[----:B------:R-:W-:Y:S05]  /*0120*/  @P0 BRA `(.L_x_40) ;  /* 0x0000000400180947 */ /* 0x000fea0003800000 */
[----:B------:R-:W0:Y:S01]  /*0130*/  LDC.64 R4, c[0x0][0x388] ;  /* 0x0000e200ff047b82 */ /* 0x000e220000000a00 */
[----:B------:R-:W-:Y:S01]  /*0140*/  IADD3 R12, PT, PT, -R12, R13, R14 ;  /* 0x0000000d0c0c7210 */ /* 0x000fe20007ffe10e */
[----:B------:R-:W-:-:S06]  /*0150*/  IMAD.MOV.U32 R10, RZ, RZ, RZ ;  /* 0x000000ffff0a7224 */ /* 0x000fcc00078e00ff */
[----:B------:R-:W1:Y:S01]  /*0160*/  LDC.64 R2, c[0x0][0x380] ;  /* 0x0000e000ff027b82 */ /* 0x000e620000000a00 */
[----:B0-----:R-:W-:-:S05]  /*0170*/  IADD3 R4, P1, PT, R4, 0x10, RZ ;  /* 0x0000001004047810 */ /* 0x001fca0007f3e0ff */
[----:B------:R-:W-:Y:S01]  /*0180*/  IMAD.X R5, RZ, RZ, R5, P1 ;  /* 0x000000ffff057224 */ /* 0x000fe200008e0605 */
[----:B-1----:R-:W-:-:S04]  /*0190*/  IADD3 R2, P0, PT, R2, 0x10, RZ ;  /* 0x0000001002027810 */ /* 0x002fc80007f1e0ff */
[----:B------:R-:W-:-:S09]  /*01a0*/  IADD3.X R3, PT, PT, RZ, R3, RZ, P0, !PT ;  /* 0x00000003ff037210 */ /* 0x000fd200007fe4ff */
.L_x_41:
[----:B------:R-:W-:-:S04]  /*01b0*/  IMAD.WIDE R8, R13, 0x4, R4 ;  /* 0x000000040d087825 */ /* 0x000fc800078e0204 */
[----:B------:R-:W-:Y:S01]  /*01c0*/  IMAD.WIDE R6, R13, 0x4, R2 ;  /* 0x000000040d067825 */ /* 0x000fe200078e0202 */
[----:B------:R-:W2:Y:S04]  /*01d0*/  LDG.E R23, desc[UR6][R8.64+-0x10] ;  /* 0xfffff00608177981 */ /* 0x000ea8000c1e1900 */
[----:B------:R-:W3:Y:S04]  /*01e0*/  LDG.E R24, desc[UR6][R6.64+-0x10] ;  /* 0xfffff00606187981 */ /* 0x000ee8000c1e1900 */
[----:B------:R-:W4:Y:S04]  /*01f0*/  LDG.E R15, desc[UR6][R8.64+-0xc] ;  /* 0xfffff406080f7981 */ /* 0x000f28000c1e1900 */
[----:B------:R-:W5:Y:S04]  /*0200*/  LDG.E R16, desc[UR6][R6.64+-0xc] ;  /* 0xfffff40606107981 */ /* 0x000f68000c1e1900 */
        /* <DEDUP_REMOVED lines=8> */
[----:B------:R-:W5:Y:S01]  /*0290*/  LDG.E R26, desc[UR6][R6.64+0xc] ;  /* 0x00000c06061a7981 */ /* 0x000f62000c1e1900 */
[----:B--2---:R-:W-:-:S03]  /*02a0*/  FMUL R25, R23, R23 ;  /* 0x0000001717197220 */ /* 0x004fc60000400000 */
[----:B------:R-:W2:Y:S01]  /*02b0*/  LDG.E R23, desc[UR6][R8.64+0x4] ;  /* 0x0000040608177981 */ /* 0x000ea2000c1e1900 */
[----:B---3--:R-:W-:-:S03]  /*02c0*/  FFMA R29, R24, R24, R25 ;  /* 0x00000018181d7223 */ /* 0x008fc60000000019 */
[----:B------:R-:W3:Y:S04]  /*02d0*/  LDG.E R25, desc[UR6][R6.64+0x4] ;  /* 0x0000040606197981 */ /* 0x000ee8000c1e1900 */
[----:B------:R0:W3:Y:S01]  /*02e0*/  LDG.E R24, desc[UR6][R6.64+0x8] ;  /* 0x0000080606187981 */ /* 0x0000e2000c1e1900 */
[----:B----4-:R-:W-:Y:S01]  /*02f0*/  FMUL R15, R15, R15 ;  /* 0x0000000f0f0f7220 */ /* 0x010fe20000400000 */
[----:B------:R-:W-:-:S03]  /*0300*/  FSETP.GEU.AND P0, PT, R29, 1, PT ;  /* 0x3f8000001d00780b */ /* 0x000fc60003f0e000 */
[----:B-----5:R-:W-:Y:S01]  /*0310*/  FFMA R15, R16, R16, R15 ;  /* 0x00000010100f7223 */ /* 0x020fe2000000000f */
[----:B------:R-:W-:-:S04]  /*0320*/  FMUL R17, R17, R17 ;  /* 0x0000001111117220 */ /* 0x000fc80000400000 */
[----:B------:R-:W-:Y:S01]  /*0330*/  FSETP.GEU.AND P1, PT, R15, 1, PT ;  /* 0x3f8000000f00780b */ /* 0x000fe20003f2e000 */
[----:B------:R-:W-:Y:S01]  /*0340*/  FFMA R17, R18, R18, R17 ;  /* 0x0000001212117223 */ /* 0x000fe20000000011 */
[----:B------:R-:W-:Y:S01]  /*0350*/  IADD3 R15, PT, PT, R10, 0x1, RZ ;  /* 0x000000010a0f7810 */ /* 0x000fe20007ffe0ff */
[----:B------:R-:W-:Y:S02]  /*0360*/  FMUL R19, R19, R19 ;  /* 0x0000001313137220 */ /* 0x000fe40000400000 */
[----:B------:R-:W-:Y:S01]  /*0370*/  @P0 IMAD.MOV R15, RZ, RZ, R10 ;  /* 0x000000ffff0f0224 */ /* 0x000fe200078e020a */
[----:B------:R-:W-:Y:S01]  /*0380*/  FSETP.GEU.AND P0, PT, R17, 1, PT ;  /* 0x3f8000001100780b */ /* 0x000fe20003f0e000 */
[----:B------:R-:W-:Y:S02]  /*0390*/  FFMA R19, R20, R20, R19 ;  /* 0x0000001414137223 */ /* 0x000fe40000000013 */
[----:B0-----:R-:W-:Y:S02]  /*03a0*/  VIADD R6, R15, 0x1 ;  /* 0x000000010f067836 */ /* 0x001fe40000000000 */
[----:B------:R-:W-:-:S02]  /*03b0*/  FMUL R21, R21, R21 ;  /* 0x0000001515157220 */ /* 0x000fc40000400000 */
[----:B------:R-:W-:Y:S02]  /*03c0*/  @P1 IADD3 R6, PT, PT, R15, RZ, RZ ;  /* 0x000000ff0f061210 */ /* 0x000fe40007ffe0ff */
[----:B------:R-:W-:Y:S01]  /*03d0*/  FSETP.GEU.AND P1, PT, R19, 1, PT ;  /* 0x3f8000001300780b */ /* 0x000fe20003f2e000 */
[----:B------:R-:W-:Y:S02]  /*03e0*/  FFMA R21, R22, R22, R21 ;  /* 0x0000001616157223 */ /* 0x000fe40000000015 */
[----:B------:R-:W-:Y:S02]  /*03f0*/  VIADD R7, R6, 0x1 ;  /* 0x0000000106077836 */ /* 0x000fe40000000000 */
[----:B------:R-:W-:Y:S01]  /*0400*/  @P0 IMAD.MOV R7, RZ, RZ, R6 ;  /* 0x000000ffff070224 */ /* 0x000fe200078e0206 */
[----:B------:R-:W-:Y:S01]  /*0410*/  FSETP.GEU.AND P0, PT, R21, 1, PT ;  /* 0x3f8000001500780b */ /* 0x000fe20003f0e000 */
[----:B------:R-:W-:-:S03]  /*0420*/  FMUL R27, R27, R27 ;  /* 0x0000001b1b1b7220 */ /* 0x000fc60000400000 */
[----:B------:R-:W-:-:S03]  /*0430*/  IADD3 R8, PT, PT, R7, 0x1, RZ ;  /* 0x0000000107087810 */ /* 0x000fc60007ffe0ff */
[----:B------:R-:W-:Y:S02]  /*0440*/  @P1 IMAD.MOV R8, RZ, RZ, R7 ;  /* 0x000000ffff081224 */ /* 0x000fe400078e0207 */
[----:B------:R-:W-:Y:S01]  /*0450*/  FMUL R7, R28, R28 ;  /* 0x0000001c1c077220 */ /* 0x000fe20000400000 */
[----:B------:R-:W-:-:S03]  /*0460*/  VIADD R12, R12, 0x8 ;  /* 0x000000080c0c7836 */ /* 0x000fc60000000000 */
[----:B------:R-:W-:Y:S01]  /*0470*/  FFMA R7, R26, R26, R7 ;  /* 0x0000001a1a077223 */ /* 0x000fe20000000007 */
[----:B------:R-:W-:Y:S02]  /*0480*/  VIADD R13, R13, 0x8 ;  /* 0x000000080d0d7836 */ /* 0x000fe40000000000 */
[----:B--2---:R-:W-:-:S04]  /*0490*/  FMUL R6, R23, R23 ;  /* 0x0000001717067220 */ /* 0x004fc80000400000 */
[----:B---3--:R-:W-:Y:S01]  /*04a0*/  FFMA R6, R25, R25, R6 ;  /* 0x0000001919067223 */ /* 0x008fe20000000006 */
[----:B------:R-:W-:-:S04]  /*04b0*/  FFMA R27, R24, R24, R27 ;  /* 0x00000018181b7223 */ /* 0x000fc8000000001b */
[----:B------:R-:W-:Y:S01]  /*04c0*/  FSETP.GEU.AND P1, PT, R6, 1, PT ;  /* 0x3f8000000600780b */ /* 0x000fe20003f2e000 */
[C---:B------:R-:W-:Y:S01]  /*04d0*/  VIADD R6, R8.reuse, 0x1 ;  /* 0x0000000108067836 */ /* 0x040fe20000000000 */
[----:B------:R-:W-:Y:S02]  /*04e0*/  @P0 IADD3 R6, PT, PT, R8, RZ, RZ ;  /* 0x000000ff08060210 */ /* 0x000fe40007ffe0ff */
[----:B------:R-:W-:-:S03]  /*04f0*/  FSETP.GEU.AND P0, PT, R27, 1, PT ;  /* 0x3f8000001b00780b */ /* 0x000fc60003f0e000 */
[----:B------:R-:W-:-:S06]  /*0500*/  VIADD R8, R6, 0x1 ;  /* 0x0000000106087836 */ /* 0x000fcc0000000000 */
[----:B------:R-:W-:Y:S01]  /*0510*/  @P1 IMAD.MOV R8, RZ, RZ, R6 ;  /* 0x000000ffff081224 */ /* 0x000fe200078e0206 */
[----:B------:R-:W-:-:S04]  /*0520*/  FSETP.GEU.AND P1, PT, R7, 1, PT ;  /* 0x3f8000000700780b */ /* 0x000fc80003f2e000 */
[----:B------:R-:W-:Y:S01]  /*0530*/  IADD3 R6, PT, PT, R8, 0x1, RZ ;  /* 0x0000000108067810 */ /* 0x000fe20007ffe0ff */
[----:B------:R-:W-:Y:S01]  /*0540*/  @P0 IMAD.MOV R6, RZ, RZ, R8 ;  /* 0x000000ffff060224 */ /* 0x000fe200078e0208 */
[----:B------:R-:W-:-:S04]  /*0550*/  ISETP.NE.AND P0, PT, R12, RZ, PT ;  /* 0x000000ff0c00720c */ /* 0x000fc80003f05270 */
[----:B------:R-:W-:-:S03]  /*0560*/  IADD3 R10, PT, PT, R6, 0x1, RZ ;  /* 0x00000001060a7810 */ /* 0x000fc60007ffe0ff */
[----:B------:R-:W-:-:S06]  /*0570*/  @P1 IMAD.MOV R10, RZ, RZ, R6 ;  /* 0x000000ffff0a1224 */ /* 0x000fcc00078e0206 */
[----:B------:R-:W-:Y:S05]  /*0580*/  @P0 BRA `(.L_x_41) ;  /* 0xfffffffc00080947 */ /* 0x000fea000383ffff */
.L_x_40:
[----:B------:R-:W-:Y:S05]  /*0590*/  BSYNC.RECONVERGENT B1 ;  /* 0x0000000000017941 */ /* 0x000fea0003800200 */
.L_x_39:
[----:B------:R-:W-:-:S13]  /*05a0*/  ISETP.NE.AND P0, PT, R14, RZ, PT ;  /* 0x000000ff0e00720c */ /* 0x000fda0003f05270 */
[----:B------:R-:W-:Y:S05]  /*05b0*/  @!P0 BRA `(.L_x_38) ;  /* 0x0000000000308947 */ /* 0x000fea0003800000 */
[----:B------:R-:W0:Y:S08]  /*05c0*/  LDC.64 R4, c[0x0][0x388] ;  /* 0x0000e200ff047b82 */ /* 0x000e300000000a00 */
[----:B------:R-:W1:Y:S01]  /*05d0*/  LDC.64 R2, c[0x0][0x380] ;  /* 0x0000e000ff027b82 */ /* 0x000e620000000a00 */
[----:B0-----:R-:W-:-:S06]  /*05e0*/  IMAD.WIDE R4, R13, 0x4, R4 ;  /* 0x000000040d047825 */ /* 0x001fcc00078e0204 */
[----:B------:R-:W2:Y:S01]  /*05f0*/  LDG.E R4, desc[UR6][R4.64] ;  /* 0x0000000604047981 */ /* 0x000ea2000c1e1900 */
[----:B-1----:R-:W-:-:S06]  /*0600*/  IMAD.WIDE R2, R13, 0x4, R2 ;  /* 0x000000040d027825 */ /* 0x002fcc00078e0202 */
[----:B------:R-:W3:Y:S01]  /*0610*/  LDG.E R2, desc[UR6][R2.64] ;  /* 0x0000000602027981 */ /* 0x000ee2000c1e1900 */
[----:B------:R-:W-:Y:S01]  /*0620*/  IADD3 R6, PT, PT, R10, 0x1, RZ ;  /* 0x000000010a067810 */ /* 0x000fe20007ffe0ff */
[----:B--2---:R-:W-:-:S04]  /*0630*/  FMUL R7, R4, R4 ;  /* 0x0000000404077220 */ /* 0x004fc80000400000 */
[----:B---3--:R-:W-:-:S05]  /*0640*/  FFMA R7, R2, R2, R7 ;  /* 0x0000000202077223 */ /* 0x008fca0000000007 */
[----:B------:R-:W-:-:S13]  /*0650*/  FSETP.GEU.AND P0, PT, R7, 1, PT ;  /* 0x3f8000000700780b */ /* 0x000fda0003f0e000 */
[----:B------:R-:W-:-:S04]  /*0660*/  @P0 IMAD.MOV R6, RZ, RZ, R10 ;  /* 0x000000ffff060224 */ /* 0x000fc800078e020a */
[----:B------:R-:W-:-:S07]  /*0670*/  IMAD.MOV.U32 R10, RZ, RZ, R6 ;  /* 0x000000ffff0a7224 */ /* 0x000fce00078e0006 */
.L_x_38:
[----:B------:R-:W-:Y:S05]  /*0680*/  BSYNC.RECONVERGENT B0 ;  /* 0x0000000000007941 */ /* 0x000fea0003800200 */
.L_x_37:
[----:B------:R-:W0:Y:S01]  /*0690*/  S2UR UR5, SR_CgaCtaId ;  /* 0x00000000000579c3 */ /* 0x000e220000008800 */
[----:B------:R-:W-:Y:S01]  /*06a0*/  UMOV UR4, 0x400 ;  /* 0x0000040000047882 */ /* 0x000fe20000000000 */
[----:B------:R-:W-:Y:S01]  /*06b0*/  ISETP.NE.AND P0, PT, R11, RZ, PT ;  /* 0x000000ff0b00720c */ /* 0x000fe20003f05270 */
[----:B0-----:R-:W-:-:S06]  /*06c0*/  ULEA UR4, UR5, UR4, 0x18 ;  /* 0x0000000405047291 */ /* 0x001fcc000f8ec0ff */
[----:B------:R-:W-:-:S05]  /*06d0*/  LEA R3, R11, UR4, 0x2 ;  /* 0x000000040b037c11 */ /* 0x000fca000f8e10ff */
[----:B------:R0:W-:Y:S01]  /*06e0*/  STS [R3], R10 ;  /* 0x0000000a03007388 */ /* 0x0001e20000000800 */
[----:B------:R-:W-:Y:S06]  /*06f0*/  BAR.SYNC.DEFER_BLOCKING 0x0 ;  /* 0x0000000000007b1d */ /* 0x000fec0000010000 */
[----:B------:R-:W-:Y:S05]  /*0700*/  @P0 EXIT ;  /* 0x000000000000094d */ /* 0x000fea0003800000 */
[----:B------:R-:W-:Y:S02]  /*0710*/  HFMA2 R5, -RZ, RZ, 0, 0 ;  /* 0x00000000ff057431 */ /* 0x000fe400000001ff */
[----:B------:R-:W-:-:S07]  /*0720*/  IMAD.MOV.U32 R2, RZ, RZ, 0x40 ;  /* 0x00000040ff027424 */ /* 0x000fce00078e00ff */
.L_x_42:
[----:B------:R-:W1:Y:S04]  /*0730*/  LDS.128 R24, [R2+UR4+-0x40] ;  /* 0xffffc00402187984 */ /* 0x000e680008000c00 */
[----:B0-----:R-:W0:Y:S04]  /*0740*/  LDS.128 R8, [R2+UR4+-0x30] ;  /* 0xffffd00402087984 */ /* 0x001e280008000c00 */
[----:B------:R-:W2:Y:S04]  /*0750*/  LDS.128 R12, [R2+UR4+-0x20] ;  /* 0xffffe004020c7984 */ /* 0x000ea80008000c00 */
[----:B------:R-:W3:Y:S04]  /*0760*/  LDS.128 R16, [R2+UR4+-0x10] ;  /* 0xfffff00402107984 */ /* 0x000ee80008000c00 */
[----:B------:R-:W4:Y:S01]  /*0770*/  LDS.128 R20, [R2+UR4] ;  /* 0x0000000402147984 */ /* 0x000f220008000c00 */
[----:B-1----:R-:W-:-:S03]  /*0780*/  IADD3 R24, PT, PT, R25, R24, R5 ;  /* 0x0000001819187210 */ /* 0x002fc60007ffe005 */
[----:B------:R-:W1:Y:S01]  /*0790*/  LDS.128 R4, [R2+UR4+0x10] ;  /* 0x0000100402047984 */ /* 0x000e620008000c00 */
[----:B------:R-:W-:-:S04]  /*07a0*/  IADD3 R24, PT, PT, R27, R26, R24 ;  /* 0x0000001a1b187210 */ /* 0x000fc80007ffe018 */
[----:B0-----:R-:W-:Y:S02]  /*07b0*/  IADD3 R8, PT, PT, R9, R8, R24 ;  /* 0x0000000809087210 */ /* 0x001fe40007ffe018 */
[----:B------:R-:W0:Y:S02]  /*07c0*/  LDS.128 R24, [R2+UR4+0x20] ;  /* 0x0000200402187984 */ /* 0x000e240008000c00 */
[----:B------:R-:W-:-:S04]  /*07d0*/  IADD3 R8, PT, PT, R11, R10, R8 ;  /* 0x0000000a0b087210 */ /* 0x000fc80007ffe008 */
[----:B--2---:R-:W-:Y:S02]  /*07e0*/  IADD3 R12, PT, PT, R13, R12, R8 ;  /* 0x0000000c0d0c7210 */ /* 0x004fe40007ffe008 */
[----:B------:R2:W5:Y:S02]  /*07f0*/  LDS.128 R8, [R2+UR4+0x30] ;  /* 0x0000300402087984 */ /* 0x0005640008000c00 */
[----:B------:R-:W-:-:S04]  /*0800*/  IADD3 R12, PT, PT, R15, R14, R12 ;  /* 0x0000000e0f0c7210 */ /* 0x000fc80007ffe00c */
[----:B---3--:R-:W-:Y:S02]  /*0810*/  IADD3 R12, PT, PT, R17, R16, R12 ;  /* 0x00000010110c7210 */ /* 0x008fe40007ffe00c */
[----:B--2---:R-:W-:Y:S02]  /*0820*/  IADD3 R2, PT, PT, R2, 0x80, RZ ;  /* 0x0000008002027810 */ /* 0x004fe40007ffe0ff */
[----:B------:R-:W-:Y:S02]  /*0830*/  IADD3 R12, PT, PT, R19, R18, R12 ;  /* 0x00000012130c7210 */ /* 0x000fe40007ffe00c */
[----:B------:R-:W-:Y:S02]  /*0840*/  ISETP.NE.AND P0, PT, R2, 0x840, PT ;  /* 0x000008400200780c */ /* 0x000fe40003f05270 */
[----:B----4-:R-:W-:-:S04]  /*0850*/  IADD3 R12, PT, PT, R21, R20, R12 ;  /* 0x00000014150c7210 */ /* 0x010fc80007ffe00c */
[----:B------:R-:W-:-:S04]  /*0860*/  IADD3 R12, PT, PT, R23, R22, R12 ;  /* 0x00000016170c7210 */ /* 0x000fc80007ffe00c */
[----:B-1----:R-:W-:-:S04]  /*0870*/  IADD3 R4, PT, PT, R5, R4, R12 ;  /* 0x0000000405047210 */ /* 0x002fc80007ffe00c */
[----:B------:R-:W-:-:S04]  /*0880*/  IADD3 R4, PT, PT, R7, R6, R4 ;  /* 0x0000000607047210 */ /* 0x000fc80007ffe004 */
[----:B0-----:R-:W-:-:S04]  /*0890*/  IADD3 R4, PT, PT, R25, R24, R4 ;  /* 0x0000001819047210 */ /* 0x001fc80007ffe004 */
        /* <DEDUP_REMOVED lines=8> */
.L_x_43:
        /* <DEDUP_REMOVED lines=14> */
.L_x_54:


//--------------------- .text._Z10count_pi_1PfS_Pii --------------------------
	.section	.text._Z10count_pi_1PfS_Pii,"ax",@progbits
	.align	128
        .global         _Z10count_pi_1PfS_Pii
        .type           _Z10count_pi_1PfS_Pii,@function
        .size           _Z10count_pi_1PfS_Pii,(.L_x_55 - _Z10count_pi_1PfS_Pii)
        .other          _Z10count_pi_1PfS_Pii,@"STO_CUDA_ENTRY STV_DEFAULT"
_Z10count_pi_1PfS_Pii:
.text._Z10count_pi_1PfS_Pii:
[----:B------:R-:W-:Y:S01]  /*0000*/  LDC R1, c[0x0][0x37c] ;  /* 0x0000df00ff017b82 */ /* 0x000fe20000000800 */
[----:B------:R-:W0:Y:S07]  /*0010*/  S2R R0, SR_TID.X ;  /* 0x0000000000007919 */ /* 0x000e2e0000002100 */
[----:B------:R-:W0:Y:S01]  /*0020*/  S2UR UR4, SR_CTAID.X ;  /* 0x00000000000479c3 */ /* 0x000e220000002500 */
[----:B------:R-:W-:Y:S01]  /*0030*/  BSSY.RECONVERGENT B0, `(.L_x_44) ;  /* 0x0000065000007945 */ /* 0x000fe20003800200 */
[----:B------:R-:W-:-:S06]  /*0040*/  IMAD.MOV.U32 R10, RZ, RZ, RZ ;  /* 0x000000ffff0a7224 */ /* 0x000fcc00078e00ff */
[----:B------:R-:W0:Y:S02]  /*0050*/  LDC R3, c[0x0][0x360] ;  /* 0x0000d800ff037b82 */ /* 0x000e240000000800 */
[----:B0-----:R-:W-:Y:S01]  /*0060*/  IMAD R0, R3, UR4, R0 ;  /* 0x0000000403007c24 */ /* 0x001fe2000f8e0200 */
[----:B------:R-:W0:Y:S04]  /*0070*/  LDCU.64 UR4, c[0x0][0x358] ;  /* 0x00006b00ff0477ac */ /* 0x000e280008000a00 */
[----:B------:R-:W-:-:S04]  /*0080*/  SHF.L.U32 R11, R0, 0x7, RZ ;  /* 0x00000007000b7819 */ /* 0x000fc800000006ff */
[----:B------:R-:W-:-:S13]  /*0090*/  ISETP.NE.AND P0, PT, R11, 0x7fffff80, PT ;  /* 0x7fffff800b00780c */ /* 0x000fda0003f05270 */
[----:B0-----:R-:W-:Y:S05]  /*00a0*/  @!P0 BRA `(.L_x_45) ;  /* 0x0000000400748947 */ /* 0x001fea0003800000 */
[C---:B------:R-:W-:Y:S01]  /*00b0*/  IADD3 R2, PT, PT, R11.reuse, 0x1, RZ ;  /* 0x000000010b027810 */ /* 0x040fe20007ffe0ff */
[----:B------:R-:W-:Y:S01]  /*00c0*/  BSSY.RECONVERGENT B1, `(.L_x_46) ;  /* 0x000004d000017945 */ /* 0x000fe20003800200 */
[----:B------:R-:W-:Y:S02]  /*00d0*/  HFMA2 R10, -RZ, RZ, 0, 0 ;  /* 0x00000000ff0a7431 */ /* 0x000fe400000001ff */
        /* <DEDUP_REMOVED lines=13> */
.L_x_48:
        /* <DEDUP_REMOVED lines=17> */
[----:B------:R0:W5:Y:S01]  /*02c0*/  LDG.E R26, desc[UR4][R6.64+0xc] ;  /* 0x00000c04061a7981 */ /* 0x000162000c1e1900 */
[----:B------:R-:W-:-:S02]  /*02d0*/  IADD3 R12, PT, PT, R12, 0x8, RZ ;  /* 0x000000080c0c7810 */ /* 0x000fc40007ffe0ff */
[----:B------:R-:W-:Y:S01]  /*02e0*/  IADD3 R11, PT, PT, R11, 0x8, RZ ;  /* 0x000000080b0b7810 */ /* 0x000fe20007ffe0ff */
[----:B--2---:R-:W-:-:S04]  /*02f0*/  FMUL R29, R29, R29 ;  /* 0x0000001d1d1d7220 */ /* 0x004fc80000400000 */
[----:B---3--:R-:W-:Y:S01]  /*0300*/  FFMA R29, R25, R25, R29 ;  /* 0x00000019191d7223 */ /* 0x008fe2000000001d */
[----:B----4-:R-:W-:-:S04]  /*0310*/  FMUL R24, R24, R24 ;  /* 0x0000001818187220 */ /* 0x010fc80000400000 */
[----:B------:R-:W-:Y:S01]  /*0320*/  FSETP.GEU.AND P0, PT, R29, 1, PT ;  /* 0x3f8000001d00780b */ /* 0x000fe20003f0e000 */
[----:B-----5:R-:W-:Y:S01]  /*0330*/  FFMA R24, R23, R23, R24 ;  /* 0x0000001717187223 */ /* 0x020fe20000000018 */
[----:B------:R-:W-:-:S04]  /*0340*/  FMUL R23, R13, R13 ;  /* 0x0000000d0d177220 */ /* 0x000fc80000400000 */
[----:B------:R-:W-:Y:S01]  /*0350*/  FSETP.GEU.AND P1, PT, R24, 1, PT ;  /* 0x3f8000001800780b */ /* 0x000fe20003f2e000 */
[----:B------:R-:W-:Y:S01]  /*0360*/  FFMA R23, R22, R22, R23 ;  /* 0x0000001616177223 */ /* 0x000fe20000000017 */
[----:B------:R-:W-:-:S05]  /*0370*/  IADD3 R13, PT, PT, R10, 0x1, RZ ;  /* 0x000000010a0d7810 */ /* 0x000fca0007ffe0ff */
[----:B------:R-:W-:Y:S02]  /*0380*/  @P0 IMAD.MOV R13, RZ, RZ, R10 ;  /* 0x000000ffff0d0224 */ /* 0x000fe400078e020a */
[----:B------:R-:W-:Y:S01]  /*0390*/  FMUL R21, R21, R21 ;  /* 0x0000001515157220 */ /* 0x000fe20000400000 */
[----:B------:R-:W-:-:S03]  /*03a0*/  FSETP.GEU.AND P0, PT, R23, 1, PT ;  /* 0x3f8000001700780b */ /* 0x000fc60003f0e000 */
[----:B------:R-:W-:Y:S01]  /*03b0*/  FFMA R21, R20, R20, R21 ;  /* 0x0000001414157223 */ /* 0x000fe20000000015 */
[----:B0-----:R-:W-:Y:S01]  /*03c0*/  IADD3 R6, PT, PT, R13, 0x1, RZ ;  /* 0x000000010d067810 */ /* 0x001fe20007ffe0ff */
[----:B------:R-:W-:Y:S02]  /*03d0*/  @P1 IMAD.MOV R6, RZ, RZ, R13 ;  /* 0x000000ffff061224 */ /* 0x000fe400078e020d */
[----:B------:R-:W-:Y:S01]  /*03e0*/  FMUL R19, R19, R19 ;  /* 0x0000001313137220 */ /* 0x000fe20000400000 */
[----:B------:R-:W-:-:S03]  /*03f0*/  FSETP.GEU.AND P1, PT, R21, 1, PT ;  /* 0x3f8000001500780b */ /* 0x000fc60003f2e000 */
[----:B------:R-:W-:Y:S01]  /*0400*/  FFMA R19, R18, R18, R19 ;  /* 0x0000001212137223 */ /* 0x000fe20000000013 */
[C---:B------:R-:W-:Y:S02]  /*0410*/  IADD3 R7, PT, PT, R6.reuse, 0x1, RZ ;  /* 0x0000000106077810 */ /* 0x040fe40007ffe0ff */
[----:B------:R-:W-:Y:S01]  /*0420*/  @P0 IADD3 R7, PT, PT, R6, RZ, RZ ;  /* 0x000000ff06070210 */ /* 0x000fe20007ffe0ff */
[----:B------:R-:W-:Y:S01]  /*0430*/  FMUL R17, R17, R17 ;  /* 0x0000001111117220 */ /* 0x000fe20000400000 */
[----:B------:R-:W-:-:S03]  /*0440*/  FSETP.GEU.AND P0, PT, R19, 1, PT ;  /* 0x3f8000001300780b */ /* 0x000fc60003f0e000 */
[----:B------:R-:W-:Y:S01]  /*0450*/  FFMA R17, R16, R16, R17 ;  /* 0x0000001010117223 */ /* 0x000fe20000000011 */
[C---:B------:R-:W-:Y:S01]  /*0460*/  VIADD R8, R7.reuse, 0x1 ;  /* 0x0000000107087836 */ /* 0x040fe20000000000 */
[----:B------:R-:W-:Y:S01]  /*0470*/  @P1 IADD3 R8, PT, PT, R7, RZ, RZ ;  /* 0x000000ff07081210 */ /* 0x000fe20007ffe0ff */
[----:B------:R-:W-:Y:S02]  /*0480*/  FMUL R6, R27, R27 ;  /* 0x0000001b1b067220 */ /* 0x000fe40000400000 */
[----:B------:R-:W-:Y:S02]  /*0490*/  FSETP.GEU.AND P1, PT, R17, 1, PT ;  /* 0x3f8000001100780b */ /* 0x000fe40003f2e000 */
[----:B------:R-:W-:Y:S01]  /*04a0*/  FFMA R6, R15, R15, R6 ;  /* 0x0000000f0f067223 */ /* 0x000fe20000000006 */
[----:B------:R-:W-:Y:S02]  /*04b0*/  IADD3 R9, PT, PT, R8, 0x1, RZ ;  /* 0x0000000108097810 */ /* 0x000fe40007ffe0ff */
[----:B------:R-:W-:-:S02]  /*04c0*/  @P0 IMAD.MOV R9, RZ, RZ, R8 ;  /* 0x000000ffff090224 */ /* 0x000fc400078e0208 */
[----:B------:R-:W-:Y:S01]  /*04d0*/  FSETP.GEU.AND P0, PT, R6, 1, PT ;  /* 0x3f8000000600780b */ /* 0x000fe20003f0e000 */
[----:B------:R-:W-:Y:S02]  /*04e0*/  FMUL R7, R28, R28 ;  /* 0x0000001c1c077220 */ /* 0x000fe40000400000 */
[C---:B------:R-:W-:Y:S02]  /*04f0*/  IADD3 R6, PT, PT, R9.reuse, 0x1, RZ ;  /* 0x0000000109067810 */ /* 0x040fe40007ffe0ff */
[----:B------:R-:W-:Y:S01]  /*0500*/  FFMA R7, R26, R26, R7 ;  /* 0x0000001a1a077223 */ /* 0x000fe20000000007 */
[----:B------:R-:W-:-:S04]  /*0510*/  @P1 IADD3 R6, PT, PT, R9, RZ, RZ ;  /* 0x000000ff09061210 */ /* 0x000fc80007ffe0ff */
[----:B------:R-:W-:Y:S01]  /*0520*/  FSETP.GEU.AND P1, PT, R7, 1, PT ;  /* 0x3f8000000700780b */ /* 0x000fe20003f2e000 */
[C---:B------:R-:W-:Y:S02]  /*0530*/  VIADD R7, R6.reuse, 0x1 ;  /* 0x0000000106077836 */ /* 0x040fe40000000000 */
[----:B------:R-:W-:Y:S02]  /*0540*/  @P0 IADD3 R7, PT, PT, R6, RZ, RZ ;  /* 0x000000ff06070210 */ /* 0x000fe40007ffe0ff */
[----:B------:R-:W-:-:S03]  /*0550*/  ISETP.NE.AND P0, PT, R12, RZ, PT ;  /* 0x000000ff0c00720c */ /* 0x000fc60003f05270 */
[----:B------:R-:W-:-:S05]  /*0560*/  VIADD R10, R7, 0x1 ;  /* 0x00000001070a7836 */ /* 0x000fca0000000000 */
[----:B------:R-:W-:-:S05]  /*0570*/  @P1 IADD3 R10, PT, PT, R7, RZ, RZ ;  /* 0x000000ff070a1210 */ /* 0x000fca0007ffe0ff */
[----:B------:R-:W-:Y:S05]  /*0580*/  @P0 BRA `(.L_x_48) ;  /* 0xfffffffc00080947 */ /* 0x000fea000383ffff */
.L_x_47:
[----:B------:R-:W-:Y:S05]  /*0590*/  BSYNC.RECONVERGENT B1 ;  /* 0x0000000000017941 */ /* 0x000fea0003800200 */
.L_x_46:
        /* <DEDUP_REMOVED lines=8> */
[----:B------:R-:W-:Y:S02]  /*0620*/  VIADD R6, R10, 0x1 ;  /* 0x000000010a067836 */ /* 0x000fe40000000000 */
[----:B--2---:R-:W-:-:S04]  /*0630*/  FMUL R7, R4, R4 ;  /* 0x0000000404077220 */ /* 0x004fc80000400000 */
[----:B---3--:R-:W-:-:S05]  /*0640*/  FFMA R7, R2, R2, R7 ;  /* 0x0000000202077223 */ /* 0x008fca0000000007 */
[----:B------:R-:W-:-:S13]  /*0650*/  FSETP.GEU.AND P0, PT, R7, 1, PT ;  /* 0x3f8000000700780b */ /* 0x000fda0003f0e000 */
[----:B------:R-:W-:-:S04]  /*0660*/  @P0 IADD3 R6, PT, PT, R10, RZ, RZ ;  /* 0x000000ff0a060210 */ /* 0x000fc80007ffe0ff */
[----:B------:R-:W-:-:S07]  /*0670*/  MOV R10, R6 ;  /* 0x00000006000a7202 */ /* 0x000fce0000000f00 */
.L_x_45:
[----:B------:R-:W-:Y:S05]  /*0680*/  BSYNC.RECONVERGENT B0 ;  /* 0x0000000000007941 */ /* 0x000fea0003800200 */
.L_x_44:
[----:B------:R-:W0:Y:S02]  /*0690*/  LDC.64 R2, c[0x0][0x390] ;  /* 0x0000e400ff027b82 */ /* 0x000e240000000a00 */
[----:B0-----:R-:W-:-:S05]  /*06a0*/  IMAD.WIDE R2, R0, 0x4, R2 ;  /* 0x0000000400027825 */ /* 0x001fca00078e0202 */
[----:B------:R-:W-:Y:S01]  /*06b0*/  STG.E desc[UR4][R2.64], R10 ;  /* 0x0000000a02007986 */ /* 0x000fe2000c101904 */
[----:B------:R-:W-:Y:S05]  /*06c0*/  EXIT ;  /* 0x000000000000794d */ /* 0x000fea0003800000 */
.L_x_49:
        /* <DEDUP_REMOVED lines=11> */
.L_x_55:


//--------------------- .nv.global.init           --------------------------
	.section	.nv.global.init,"aw",@progbits
	.align	4
.nv.global.init:
	.type		mrg32k3aM1SubSeq,@object
	.size		mrg32k3aM1SubSeq,(mrg32k3aM2SubSeq - mrg32k3aM1SubSeq)
mrg32k3aM1SubSeq:
        /*0000*/ 	.byte	0x0b, 0xcc, 0xee, 0x04, 0x73, 0x29, 0x8b, 0x6f, 0xf6, 0x53, 0x03, 0xf6, 0x23, 0xf6, 0xea, 0xda
        /* <DEDUP_REMOVED lines=125> */
	.type		mrg32k3aM2SubSeq,@object
	.size		mrg32k3aM2SubSeq,(mrg32k3aM1 - mrg32k3aM2SubSeq)
mrg32k3aM2SubSeq:
        /* <DEDUP_REMOVED lines=126> */
	.type		mrg32k3aM1,@object
	.size		mrg32k3aM1,(mrg32k3aM1Seq - mrg32k3aM1)
mrg32k3aM1:
        /* <DEDUP_REMOVED lines=144> */
	.type		mrg32k3aM1Seq,@object
	.size		mrg32k3aM1Seq,(mrg32k3aM2 - mrg32k3aM1Seq)
mrg32k3aM1Seq:
        /* <DEDUP_REMOVED lines=144> */
	.type		mrg32k3aM2,@object
	.size		mrg32k3aM2,(mrg32k3aM2Seq - mrg32k3aM2)
mrg32k3aM2:
        /* <DEDUP_REMOVED lines=144> */
	.type		mrg32k3aM2Seq,@object
	.size		mrg32k3aM2Seq,(precalc_xorwow_matrix - mrg32k3aM2Seq)
mrg32k3aM2Seq:
        /* <DEDUP_REMOVED lines=144> */
	.type		precalc_xorwow_matrix,@object
	.size		precalc_xorwow_matrix,(precalc_xorwow_offset_matrix - precalc_xorwow_matrix)
precalc_xorwow_matrix:
        /* <DEDUP_REMOVED lines=6400> */
	.type		precalc_xorwow_offset_matrix,@object
	.size		precalc_xorwow_offset_matrix,(.L_1 - precalc_xorwow_offset_matrix)
precalc_xorwow_offset_matrix:
        /* <DEDUP_REMOVED lines=6400> */
.L_1:


//--------------------- .nv.shared.reserved.0     --------------------------
	.section	.nv.shared.reserved.0,"aw",@nobits
	.weak		__nv_reservedSMEM_offset_0_alias
	.size		__nv_reservedSMEM_offset_0_alias, 0, 64
	.other		__nv_reservedSMEM_offset_0_alias,@"STO_CUDA_RESERVED_SHARED STV_DEFAULT"
__nv_reservedSMEM_offset_0_alias:
	.zero		0
	.zero		64


//--------------------- .nv.shared._Z10count_pi_3PfS_Pii --------------------------
	.section	.nv.shared._Z10count_pi_3PfS_Pii,"aw",@nobits
	.sectionflags	@""
	.align	4
.nv.shared._Z10count_pi_3PfS_Pii:
	.zero		3072


//--------------------- .nv.shared._Z10count_pi_2PfS_Pii --------------------------
	.section	.nv.shared._Z10count_pi_2PfS_Pii,"aw",@nobits
	.sectionflags	@""
	.align	4
.nv.shared._Z10count_pi_2PfS_Pii:
	.zero		3072


//--------------------- .nv.constant0._Z15generate_kernelP17curandStateXORWOWPf --------------------------
	.section	.nv.constant0._Z15generate_kernelP17curandStateXORWOWPf,"a",@progbits
	.sectionflags	@""
	.align	4
.nv.constant0._Z15generate_kernelP17curandStateXORWOWPf:
	.zero		912


//--------------------- .nv.constant0._Z12setup_kernelP17curandStateXORWOW --------------------------
	.section	.nv.constant0._Z12setup_kernelP17curandStateXORWOW,"a",@progbits
	.sectionflags	@""
	.align	4
.nv.constant0._Z12setup_kernelP17curandStateXORWOW:
	.zero		904


//--------------------- .nv.constant0._Z10count_pi_4PfS_Pii --------------------------
	.section	.nv.constant0._Z10count_pi_4PfS_Pii,"a",@progbits
	.sectionflags	@""
	.align	4
.nv.constant0._Z10count_pi_4PfS_Pii:
	.zero		924


//--------------------- .nv.constant0._Z10count_pi_3PfS_Pii --------------------------
	.section	.nv.constant0._Z10count_pi_3PfS_Pii,"a",@progbits
	.sectionflags	@""
	.align	4
.nv.constant0._Z10count_pi_3PfS_Pii:
	.zero		924


//--------------------- .nv.constant0._Z10count_pi_2PfS_Pii --------------------------
	.section	.nv.constant0._Z10count_pi_2PfS_Pii,"a",@progbits
	.sectionflags	@""
	.align	4
.nv.constant0._Z10count_pi_2PfS_Pii:
	.zero		924


//--------------------- .nv.constant0._Z10count_pi_1PfS_Pii --------------------------
	.section	.nv.constant0._Z10count_pi_1PfS_Pii,"a",@progbits
	.sectionflags	@""
	.align	4
.nv.constant0._Z10count_pi_1PfS_Pii:
	.zero		924


//--------------------- SYMBOLS --------------------------

	.type		.nv.reservedSmem.offset0,@object
	.size		.nv.reservedSmem.offset0,0x4
	.type		.nv.reservedSmem.cap,@object
	.size		.nv.reservedSmem.cap,0x4
